// auto-generated by cutlass_sweep.epilogue — config: {"arch": "sm_100", "cluster_m": 1, "cluster_n": 1, "dtype": "bf16", "fusion": "silu", "tile_k": 64, "tile_m": 128, "tile_n": 256}
#include "cutlass/cutlass.h"
#include "cutlass/gemm/collective/collective_builder.hpp"
#include "cutlass/gemm/device/gemm_universal_adapter.h"
#include "cutlass/gemm/kernel/gemm_universal.hpp"
#include "cutlass/epilogue/collective/collective_builder.hpp"
#include "cutlass/epilogue/fusion/operations.hpp"
#include "cutlass/epilogue/thread/activation.h"

using Elem = cutlass::bfloat16_t;
using Acc  = float;
using TileShape    = cute::Shape<cute::_128, cute::_256, cute::_64>;
using ClusterShape = cute::Shape<cute::_1, cute::_1, cute::_1>;
using FusionOp     = cutlass::epilogue::fusion::LinCombEltAct<cutlass::epilogue::thread::SiLu, Elem, Acc>;

using CollectiveEpilogue = typename cutlass::epilogue::collective::CollectiveBuilder<
    cutlass::arch::Sm100, cutlass::arch::OpClassTensorOp,
    TileShape, ClusterShape,
    cutlass::epilogue::collective::EpilogueTileAuto,
    Acc, Acc,
    Elem, cutlass::layout::RowMajor, 128 / cutlass::sizeof_bits<Elem>::value,
    Elem, cutlass::layout::RowMajor, 128 / cutlass::sizeof_bits<Elem>::value,
    cutlass::epilogue::collective::EpilogueScheduleAuto,
    FusionOp
  >::CollectiveOp;

using CollectiveMainloop = typename cutlass::gemm::collective::CollectiveBuilder<
    cutlass::arch::Sm100, cutlass::arch::OpClassTensorOp,
    Elem, cutlass::layout::RowMajor, 128 / cutlass::sizeof_bits<Elem>::value,
    Elem, cutlass::layout::ColumnMajor, 128 / cutlass::sizeof_bits<Elem>::value,
    Acc,
    TileShape, ClusterShape,
    cutlass::gemm::collective::StageCountAutoCarveout<
        static_cast<int>(sizeof(typename CollectiveEpilogue::SharedStorage))>,
    cutlass::gemm::collective::KernelScheduleAuto
  >::CollectiveOp;

using GemmKernel = cutlass::gemm::kernel::GemmUniversal<
    cute::Shape<int,int,int,int>, CollectiveMainloop, CollectiveEpilogue>;
using Gemm = cutlass::gemm::device::GemmUniversalAdapter<GemmKernel>;

auto* _anchor = &cutlass::device_kernel<GemmKernel>;


// ===== COMPILED SASS (sm_100a) =====

	.target	sm_100a

	.elftype	@"ET_EXEC"


//--------------------- .note.nv.tkinfo           --------------------------
	.section	.note.nv.tkinfo,"",@"SHT_NOTE"
	.sectionflags	@"SHF_NOTE_NV_TKINFO"
	.tkinfo
        /*0018*/ 	.word	0x00000002
        /*0030*/ 	.string	""
        /*0030*/ 	.string	"ptxas"
        /*0030*/ 	.string	"Cuda compilation tools, release 13.0, V13.0.88"
        /*0030*/ 	.string	"Build cuda_13.0.r13.0/compiler.36424714_0"
        /*0030*/ 	.string	"-arch sm_100a -m 64 "



//--------------------- .note.nv.cuinfo           --------------------------
	.section	.note.nv.cuinfo,"",@"SHT_NOTE"
	.sectionflags	@"SHF_NOTE_NV_CUINFO"
        /*0018*/ 	.short	0x0002
        /*001a*/ 	.short	0x0064
        /*001c*/ 	.short	0x0082
	.zero		2


//--------------------- .nv.info                  --------------------------
	.section	.nv.info,"",@"SHT_CUDA_INFO"
	.align	4


	//----- nvinfo : EIATTR_REGCOUNT
	.align		4
        /*0000*/ 	.byte	0x04, 0x2f
        /*0002*/ 	.short	(.L_19 - .L_18)
	.align		4
.L_18:
        /*0004*/ 	.word	index@(_ZN7cutlass13device_kernelINS_4gemm6kernel13GemmUniversalIN4cute5tupleIJiiiiEEENS1_10collective13CollectiveMmaINS1_35MainloopSm100TmaUmmaWarpSpecializedILi3ELi2ELi2ENS5_IJNS4_1CILi1EEESB_SB_EEEEENS5_IJNSA_ILi128EEENSA_ILi256EEENSA_ILi64EEEEEENS_10bfloat16_tENS5_IJlSB_lEEESI_SJ_NS4_8TiledMMAINS4_8MMA_AtomIJNS4_20SM100_MMA_F16BF16_SSISI_SI_fLi128ELi256ELNS4_4UMMA5MajorE0ELSO_0ELNSN_7ScaleInE0ELSP_0EEEEEENS4_6LayoutISC_NS5_IJNSA_ILi0EEEST_ST_EEEEENS5_IJNS4_10UnderscoreESW_SW_EEEEENS4_13SM90_TMA_LOADENS4_14ComposedLayoutINS4_7SwizzleILi3ELi4ELi3EEENS4_18smem_ptr_flag_bitsILi16EEENSS_INS5_IJNSA_ILi8EEESG_EEENS5_IJSG_SB_EEEEEEEvNS4_8identityESZ_S19_vS1A_EENS_8epilogue10collective18CollectiveEpilogueINS1C_23Sm100TmaWarpSpecializedILi4ELi2ELi64ELb1ELb0EEEJSH_NS5_IJNSS_ISE_SB_EENSS_ISG_SB_EEEEESI_SJ_SI_SJ_NS1C_6fusion15FusionCallbacksIS1G_NS1K_13LinCombEltActINS1C_6thread4SiLuESI_fSI_fLNS_15FloatRoundStyleE2EEESH_S1J_JEEENS4_5SM1004TMEM4LOAD26SM100_TMEM_LOAD_32dp32b64xESZ_S19_NS4_39AutoVectorizingCopyWithAssumedAlignmentILi128EEENS4_14SM90_TMA_STOREES19_S1X_S1X_EEEvvEEEEvNT_6ParamsE)
        /*0008*/ 	.word	0x000000ff


	//----- nvinfo : EIATTR_FRAME_SIZE
	.align		4
.L_19:
        /*000c*/ 	.byte	0x04, 0x11
        /*000e*/ 	.short	(.L_21 - .L_20)
	.align		4
.L_20:
        /*0010*/ 	.word	index@($__internal_3_$__cuda_sm20_rcp_rn_f32_slowpath)
        /*0014*/ 	.word	0x00000050


	//----- nvinfo : EIATTR_FRAME_SIZE
	.align		4
.L_21:
        /*0018*/ 	.byte	0x04, 0x11
        /*001a*/ 	.short	(.L_23 - .L_22)
	.align		4
.L_22:
        /*001c*/ 	.word	index@($__internal_2_$__cuda_sm10x_tcgen05_guardrail_trap_unallocated_columns_being_dealloced)
        /*0020*/ 	.word	0x00000050


	//----- nvinfo : EIATTR_FRAME_SIZE
	.align		4
.L_23:
        /*0024*/ 	.byte	0x04, 0x11
        /*0026*/ 	.short	(.L_25 - .L_24)
	.align		4
.L_24:
        /*0028*/ 	.word	index@($__internal_1_$__cuda_sm10x_tcgen05_guardrail_trap_phase_invalid_during_alloc)
        /*002c*/ 	.word	0x00000050


	//----- nvinfo : EIATTR_FRAME_SIZE
	.align		4
.L_25:
        /*0030*/ 	.byte	0x04, 0x11
        /*0032*/ 	.short	(.L_27 - .L_26)
	.align		4
.L_26:
        /*0034*/ 	.word	index@($__internal_0_$__cuda_sm10x_tcgen05_guardrail_trap_col_being_dealloced_not_returned_by_alloc)
        /*0038*/ 	.word	0x00000050


	//----- nvinfo : EIATTR_FRAME_SIZE
	.align		4
.L_27:
        /*003c*/ 	.byte	0x04, 0x11
        /*003e*/ 	.short	(.L_29 - .L_28)
	.align		4
.L_28:
        /*0040*/ 	.word	index@(_ZN7cutlass13device_kernelINS_4gemm6kernel13GemmUniversalIN4cute5tupleIJiiiiEEENS1_10collective13CollectiveMmaINS1_35MainloopSm100TmaUmmaWarpSpecializedILi3ELi2ELi2ENS5_IJNS4_1CILi1EEESB_SB_EEEEENS5_IJNSA_ILi128EEENSA_ILi256EEENSA_ILi64EEEEEENS_10bfloat16_tENS5_IJlSB_lEEESI_SJ_NS4_8TiledMMAINS4_8MMA_AtomIJNS4_20SM100_MMA_F16BF16_SSISI_SI_fLi128ELi256ELNS4_4UMMA5MajorE0ELSO_0ELNSN_7ScaleInE0ELSP_0EEEEEENS4_6LayoutISC_NS5_IJNSA_ILi0EEEST_ST_EEEEENS5_IJNS4_10UnderscoreESW_SW_EEEEENS4_13SM90_TMA_LOADENS4_14ComposedLayoutINS4_7SwizzleILi3ELi4ELi3EEENS4_18smem_ptr_flag_bitsILi16EEENSS_INS5_IJNSA_ILi8EEESG_EEENS5_IJSG_SB_EEEEEEEvNS4_8identityESZ_S19_vS1A_EENS_8epilogue10collective18CollectiveEpilogueINS1C_23Sm100TmaWarpSpecializedILi4ELi2ELi64ELb1ELb0EEEJSH_NS5_IJNSS_ISE_SB_EENSS_ISG_SB_EEEEESI_SJ_SI_SJ_NS1C_6fusion15FusionCallbacksIS1G_NS1K_13LinCombEltActINS1C_6thread4SiLuESI_fSI_fLNS_15FloatRoundStyleE2EEESH_S1J_JEEENS4_5SM1004TMEM4LOAD26SM100_TMEM_LOAD_32dp32b64xESZ_S19_NS4_39AutoVectorizingCopyWithAssumedAlignmentILi128EEENS4_14SM90_TMA_STOREES19_S1X_S1X_EEEvvEEEEvNT_6ParamsE)
        /*0044*/ 	.word	0x00000050


	//----- nvinfo : EIATTR_MIN_STACK_SIZE
	.align		4
.L_29:
        /*0048*/ 	.byte	0x04, 0x12
        /*004a*/ 	.short	(.L_31 - .L_30)
	.align		4
.L_30:
        /*004c*/ 	.word	index@(_ZN7cutlass13device_kernelINS_4gemm6kernel13GemmUniversalIN4cute5tupleIJiiiiEEENS1_10collective13CollectiveMmaINS1_35MainloopSm100TmaUmmaWarpSpecializedILi3ELi2ELi2ENS5_IJNS4_1CILi1EEESB_SB_EEEEENS5_IJNSA_ILi128EEENSA_ILi256EEENSA_ILi64EEEEEENS_10bfloat16_tENS5_IJlSB_lEEESI_SJ_NS4_8TiledMMAINS4_8MMA_AtomIJNS4_20SM100_MMA_F16BF16_SSISI_SI_fLi128ELi256ELNS4_4UMMA5MajorE0ELSO_0ELNSN_7ScaleInE0ELSP_0EEEEEENS4_6LayoutISC_NS5_IJNSA_ILi0EEEST_ST_EEEEENS5_IJNS4_10UnderscoreESW_SW_EEEEENS4_13SM90_TMA_LOADENS4_14ComposedLayoutINS4_7SwizzleILi3ELi4ELi3EEENS4_18smem_ptr_flag_bitsILi16EEENSS_INS5_IJNSA_ILi8EEESG_EEENS5_IJSG_SB_EEEEEEEvNS4_8identityESZ_S19_vS1A_EENS_8epilogue10collective18CollectiveEpilogueINS1C_23Sm100TmaWarpSpecializedILi4ELi2ELi64ELb1ELb0EEEJSH_NS5_IJNSS_ISE_SB_EENSS_ISG_SB_EEEEESI_SJ_SI_SJ_NS1C_6fusion15FusionCallbacksIS1G_NS1K_13LinCombEltActINS1C_6thread4SiLuESI_fSI_fLNS_15FloatRoundStyleE2EEESH_S1J_JEEENS4_5SM1004TMEM4LOAD26SM100_TMEM_LOAD_32dp32b64xESZ_S19_NS4_39AutoVectorizingCopyWithAssumedAlignmentILi128EEENS4_14SM90_TMA_STOREES19_S1X_S1X_EEEvvEEEEvNT_6ParamsE)
        /*0050*/ 	.word	0x00000050
.L_31:


//--------------------- .nv.compat                --------------------------
	.section	.nv.compat,"",@"SHT_CUDA_COMPAT_INFO"
	.align	4
        /*0000*/ 	.byte	0x02, 0x09, 0x01, 0x00, 0x02, 0x02, 0x02, 0x00, 0x02, 0x05, 0x05, 0x00, 0x03, 0x07, 0x01, 0x01
        /*0010*/ 	.byte	0x02, 0x03, 0x01, 0x00, 0x02, 0x06, 0x01, 0x00, 0x04, 0x0b, 0x08, 0x00, 0x09, 0x00, 0x00, 0x00
        /*0020*/ 	.byte	0x00, 0x00, 0x00, 0x00


//--------------------- .nv.info._ZN7cutlass13device_kernelINS_4gemm6kernel13GemmUniversalIN4cute5tupleIJiiiiEEENS1_10collective13CollectiveMmaINS1_35MainloopSm100TmaUmmaWarpSpecializedILi3ELi2ELi2ENS5_IJNS4_1CILi1EEESB_SB_EEEEENS5_IJNSA_ILi128EEENSA_ILi256EEENSA_ILi64EEEEEENS_10bfloat16_tENS5_IJlSB_lEEESI_SJ_NS4_8TiledMMAINS4_8MMA_AtomIJNS4_20SM100_MMA_F16BF16_SSISI_SI_fLi128ELi256ELNS4_4UMMA5MajorE0ELSO_0ELNSN_7ScaleInE0ELSP_0EEEEEENS4_6LayoutISC_NS5_IJNSA_ILi0EEEST_ST_EEEEENS5_IJNS4_10UnderscoreESW_SW_EEEEENS4_13SM90_TMA_LOADENS4_14ComposedLayoutINS4_7SwizzleILi3ELi4ELi3EEENS4_18smem_ptr_flag_bitsILi16EEENSS_INS5_IJNSA_ILi8EEESG_EEENS5_IJSG_SB_EEEEEEEvNS4_8identityESZ_S19_vS1A_EENS_8epilogue10collective18CollectiveEpilogueINS1C_23Sm100TmaWarpSpecializedILi4ELi2ELi64ELb1ELb0EEEJSH_NS5_IJNSS_ISE_SB_EENSS_ISG_SB_EEEEESI_SJ_SI_SJ_NS1C_6fusion15FusionCallbacksIS1G_NS1K_13LinCombEltActINS1C_6thread4SiLuESI_fSI_fLNS_15FloatRoundStyleE2EEESH_S1J_JEEENS4_5SM1004TMEM4LOAD26SM100_TMEM_LOAD_32dp32b64xESZ_S19_NS4_39AutoVectorizingCopyWithAssumedAlignmentILi128EEENS4_14SM90_TMA_STOREES19_S1X_S1X_EEEvvEEEEvNT_6ParamsE --------------------------
	.section	.nv.info._ZN7cutlass13device_kernelINS_4gemm6kernel13GemmUniversalIN4cute5tupleIJiiiiEEENS1_10collective13CollectiveMmaINS1_35MainloopSm100TmaUmmaWarpSpecializedILi3ELi2ELi2ENS5_IJNS4_1CILi1EEESB_SB_EEEEENS5_IJNSA_ILi128EEENSA_ILi256EEENSA_ILi64EEEEEENS_10bfloat16_tENS5_IJlSB_lEEESI_SJ_NS4_8TiledMMAINS4_8MMA_AtomIJNS4_20SM100_MMA_F16BF16_SSISI_SI_fLi128ELi256ELNS4_4UMMA5MajorE0ELSO_0ELNSN_7ScaleInE0ELSP_0EEEEEENS4_6LayoutISC_NS5_IJNSA_ILi0EEEST_ST_EEEEENS5_IJNS4_10UnderscoreESW_SW_EEEEENS4_13SM90_TMA_LOADENS4_14ComposedLayoutINS4_7SwizzleILi3ELi4ELi3EEENS4_18smem_ptr_flag_bitsILi16EEENSS_INS5_IJNSA_ILi8EEESG_EEENS5_IJSG_SB_EEEEEEEvNS4_8identityESZ_S19_vS1A_EENS_8epilogue10collective18CollectiveEpilogueINS1C_23Sm100TmaWarpSpecializedILi4ELi2ELi64ELb1ELb0EEEJSH_NS5_IJNSS_ISE_SB_EENSS_ISG_SB_EEEEESI_SJ_SI_SJ_NS1C_6fusion15FusionCallbacksIS1G_NS1K_13LinCombEltActINS1C_6thread4SiLuESI_fSI_fLNS_15FloatRoundStyleE2EEESH_S1J_JEEENS4_5SM1004TMEM4LOAD26SM100_TMEM_LOAD_32dp32b64xESZ_S19_NS4_39AutoVectorizingCopyWithAssumedAlignmentILi128EEENS4_14SM90_TMA_STOREES19_S1X_S1X_EEEvvEEEEvNT_6ParamsE,"",@"SHT_CUDA_INFO"
	.sectionflags	@""
	.align	4


	//----- nvinfo : EIATTR_CUDA_API_VERSION
	.align		4
        /*0000*/ 	.byte	0x04, 0x37
        /*0002*/ 	.short	(.L_33 - .L_32)
.L_32:
        /*0004*/ 	.word	0x00000082


	//----- nvinfo : EIATTR_KPARAM_INFO
	.align		4
.L_33:
        /*0008*/ 	.byte	0x04, 0x17
        /*000a*/ 	.short	(.L_35 - .L_34)
.L_34:
        /*000c*/ 	.word	0x00000000
        /*0010*/ 	.short	0x0000
        /*0012*/ 	.short	0x0000
        /*0014*/ 	.byte	0x00, 0xf0, 0x01, 0x20


	//----- nvinfo : EIATTR_AT_ENTRY_FRAGMENTS
	.align		4
.L_35:
        /*0018*/ 	.byte	0x04, 0x4f
        /*001a*/ 	.short	(.L_37 - .L_36)


	//   ....[0]....
.L_36:
        /*001c*/ 	.word	0x00000006


	//----- nvinfo : EIATTR_RESERVED_SMEM_USED
	.align		4
.L_37:
        /*0020*/ 	.byte	0x01, 0x41
	.zero		2


	//----- nvinfo : EIATTR_SPARSE_MMA_MASK
	.align		4
        /*0024*/ 	.byte	0x03, 0x50
        /*0026*/ 	.short	0x0000


	//----- nvinfo : EIATTR_TCGEN05_1CTA_USED
	.align		4
        /*0028*/ 	.byte	0x01, 0x51
	.zero		2


	//----- nvinfo : EIATTR_MAXREG_COUNT
	.align		4
        /*002c*/ 	.byte	0x03, 0x1b
        /*002e*/ 	.short	0x00ff


	//----- nvinfo : EIATTR_NUM_BARRIERS
	.align		4
        /*0030*/ 	.byte	0x02, 0x4c
        /*0032*/ 	.byte	0x07
	.zero		1


	//----- nvinfo : EIATTR_EXTERNS
	.align		4
        /*0034*/ 	.byte	0x04, 0x0f
        /*0036*/ 	.short	(.L_39 - .L_38)


	//   ....[0]....
	.align		4
.L_38:
        /*0038*/ 	.word	index@(__assertfail)


	//----- nvinfo : EIATTR_ANNOTATIONS
	.align		4
.L_39:
        /*003c*/ 	.byte	0x04, 0x55
        /*003e*/ 	.short	(.L_41 - .L_40)


	//   ....[0]....
.L_40:
        /*0040*/ 	.word	0x00000001
        /*0044*/ 	.byte	0xc0, 0x00, 0x00, 0x00, 0x01, 0x00, 0x00, 0x00, 0x50, 0x01, 0x00, 0x00, 0x01, 0x00, 0x00, 0x00
        /* <DEDUP_REMOVED lines=27> */
        /*0204*/ 	.byte	0x40, 0xdb, 0x00, 0x00, 0x01, 0x00, 0x00, 0x00, 0x00, 0xdc, 0x00, 0x00


	//----- nvinfo : EIATTR_MERCURY_ISA_VERSION
	.align		4
.L_41:
        /*0210*/ 	.byte	0x03, 0x5f
        /*0212*/ 	.short	0x0101


	//----- nvinfo : EIATTR_INT_WARP_WIDE_INSTR_OFFSETS
	.align		4
        /*0214*/ 	.byte	0x04, 0x31
        /*0216*/ 	.short	(.L_43 - .L_42)


	//   ....[0]....
.L_42:
        /*0218*/ 	.word	0x000036c0


	//   ....[1]....
        /*021c*/ 	.word	0x000036f0


	//   ....[2]....
        /*0220*/ 	.word	0x00003740


	//   ....[3]....
        /*0224*/ 	.word	0x000042d0


	//   ....[4]....
        /*0228*/ 	.word	0x00004350


	//   ....[5]....
        /*022c*/ 	.word	0x000043b0


	//   ....[6]....
        /*0230*/ 	.word	0x00004440


	//   ....[7]....
        /*0234*/ 	.word	0x000044c0


	//   ....[8]....
        /*0238*/ 	.word	0x00004550


	//   ....[9]....
        /*023c*/ 	.word	0x000045e0


	//   ....[10]....
        /*0240*/ 	.word	0x000046d0


	//   ....[11]....
        /*0244*/ 	.word	0x00005830


	//----- nvinfo : EIATTR_COOP_GROUP_MASK_REGIDS
	.align		4
.L_43:
        /*0248*/ 	.byte	0x04, 0x29
        /*024a*/ 	.short	(.L_45 - .L_44)


	//   ....[0]....
.L_44:
        /*024c*/ 	.word	0xffffffff


	//   ....[1]....
        /*0250*/ 	.word	0xffffffff


	//   ....[2]....
        /*0254*/ 	.word	0xffffffff


	//   ....[3]....
        /*0258*/ 	.word	0xffffffff


	//   ....[4]....
        /*025c*/ 	.word	0xffffffff


	//   ....[5]....
        /*0260*/ 	.word	0xffffffff


	//   ....[6]....
        /*0264*/ 	.word	0xffffffff


	//   ....[7]....
        /*0268*/ 	.word	0xffffffff


	//   ....[8]....
        /*026c*/ 	.word	0xffffffff


	//   ....[9]....
        /*0270*/ 	.word	0xffffffff


	//   ....[10]....
        /*0274*/ 	.word	0xffffffff


	//   ....[11]....
        /*0278*/ 	.word	0xffffffff


	//   ....[12]....
        /*027c*/ 	.word	0xffffffff


	//----- nvinfo : EIATTR_COOP_GROUP_INSTR_OFFSETS
	.align		4
.L_45:
        /*0280*/ 	.byte	0x04, 0x28
        /*0282*/ 	.short	(.L_47 - .L_46)


	//   ....[0]....
.L_46:
        /*0284*/ 	.word	0x00000090


	//   ....[1]....
        /*0288*/ 	.word	0x000004e0


	//   ....[2]....
        /*028c*/ 	.word	0x00000630


	//   ....[3]....
        /*0290*/ 	.word	0x000007d0


	//   ....[4]....
        /*0294*/ 	.word	0x000008d0


	//   ....[5]....
        /*0298*/ 	.word	0x00000a40


	//   ....[6]....
        /*029c*/ 	.word	0x00000ba0


	//   ....[7]....
        /*02a0*/ 	.word	0x00001c90


	//   ....[8]....
        /*02a4*/ 	.word	0x00002a50


	//   ....[9]....
        /*02a8*/ 	.word	0x00002c60


	//   ....[10]....
        /*02ac*/ 	.word	0x00002c90


	//   ....[11]....
        /*02b0*/ 	.word	0x000035b0


	//   ....[12]....
        /*02b4*/ 	.word	0x000037e0


	//----- nvinfo : EIATTR_VRC_CTA_INIT_COUNT
	.align		4
.L_47:
        /*02b8*/ 	.byte	0x02, 0x4a
        /*02ba*/ 	.byte	0x80
	.zero		1


	//----- nvinfo : EIATTR_SYSCALL_OFFSETS
	.align		4
        /*02bc*/ 	.byte	0x04, 0x46
        /*02be*/ 	.short	(.L_49 - .L_48)


	//   ....[0]....
.L_48:
        /*02c0*/ 	.word	0x00005200


	//   ....[1]....
        /*02c4*/ 	.word	0x000052f0


	//   ....[2]....
        /*02c8*/ 	.word	0x00006030


	//----- nvinfo : EIATTR_MBARRIER_INSTR_OFFSETS
	.align		4
.L_49:
        /*02cc*/ 	.byte	0x04, 0x39
        /*02ce*/ 	.short	(.L_51 - .L_50)


	//   ....[0]....
.L_50:
        /*02d0*/ 	.word	0x000005c0
        /*02d4*/ 	.word	0x000000ff
        /*02d8*/ 	.word	0x00000000
        /*02dc*/ 	.short	0x0100
        /*02de*/ 	.byte	0x05
	.zero		1


	//   ....[1]....
        /*02e0*/ 	.word	0x000005d0
        /*02e4*/ 	.word	0x000000ff
        /*02e8*/ 	.word	0x00000018
        /*02ec*/ 	.short	0x0100
        /*02ee*/ 	.byte	0x05
	.zero		1


	//   ....[2]....
        /*02f0*/ 	.word	0x000005e0
        /*02f4*/ 	.word	0x000000ff
        /*02f8*/ 	.word	0x00000008
        /*02fc*/ 	.short	0x0100
        /*02fe*/ 	.byte	0x05
	.zero		1


	//   ....[3]....
        /*0300*/ 	.word	0x000005f0
        /*0304*/ 	.word	0x000000ff
        /*0308*/ 	.word	0x00000020
        /*030c*/ 	.short	0x0100
        /*030e*/ 	.byte	0x05
	.zero		1


	//   ....[4]....
        /*0310*/ 	.word	0x00000600
        /*0314*/ 	.word	0x000000ff
        /*0318*/ 	.word	0x00000010
        /*031c*/ 	.short	0x0100
        /*031e*/ 	.byte	0x05
	.zero		1


	//   ....[5]....
        /*0320*/ 	.word	0x00000610
        /*0324*/ 	.word	0x000000ff
        /*0328*/ 	.word	0x00000028
        /*032c*/ 	.short	0x0100
        /*032e*/ 	.byte	0x05
	.zero		1


	//   ....[6]....
        /*0330*/ 	.word	0x00000740
        /*0334*/ 	.word	0x000000ff
        /*0338*/ 	.word	0x00000030
        /*033c*/ 	.short	0x0100
        /*033e*/ 	.byte	0x06
	.zero		1


	//   ....[7]....
        /*0340*/ 	.word	0x00000750
        /*0344*/ 	.word	0x000000ff
        /*0348*/ 	.word	0x00000050
        /*034c*/ 	.short	0x0100
        /*034e*/ 	.byte	0x06
	.zero		1


	//   ....[8]....
        /*0350*/ 	.word	0x00000760
        /*0354*/ 	.word	0x000000ff
        /*0358*/ 	.word	0x00000038
        /*035c*/ 	.short	0x0100
        /*035e*/ 	.byte	0x06
	.zero		1


	//   ....[9]....
        /*0360*/ 	.word	0x00000770
        /*0364*/ 	.word	0x000000ff
        /*0368*/ 	.word	0x00000058
        /*036c*/ 	.short	0x0100
        /*036e*/ 	.byte	0x06
	.zero		1


	//   ....[10]....
        /*0370*/ 	.word	0x00000780
        /*0374*/ 	.word	0x000000ff
        /*0378*/ 	.word	0x00000040
        /*037c*/ 	.short	0x0100
        /*037e*/ 	.byte	0x06
	.zero		1


	//   ....[11]....
        /*0380*/ 	.word	0x00000790
        /*0384*/ 	.word	0x000000ff
        /*0388*/ 	.word	0x00000060
        /*038c*/ 	.short	0x0100
        /*038e*/ 	.byte	0x06
	.zero		1


	//   ....[12]....
        /*0390*/ 	.word	0x000007a0
        /*0394*/ 	.word	0x000000ff
        /*0398*/ 	.word	0x00000048
        /*039c*/ 	.short	0x0100
        /*039e*/ 	.byte	0x06
	.zero		1


	//   ....[13]....
        /*03a0*/ 	.word	0x000007b0
        /*03a4*/ 	.word	0x000000ff
        /*03a8*/ 	.word	0x00000068
        /*03ac*/ 	.short	0x0100
        /*03ae*/ 	.byte	0x06
	.zero		1


	//   ....[14]....
        /*03b0*/ 	.word	0x000008a0
        /*03b4*/ 	.word	0x000000ff
        /*03b8*/ 	.word	0x00000070
        /*03bc*/ 	.short	0x0100
        /*03be*/ 	.byte	0x05
	.zero		1


	//   ....[15]....
        /*03c0*/ 	.word	0x000008b0
        /*03c4*/ 	.word	0x000000ff
        /*03c8*/ 	.word	0x00000078
        /*03cc*/ 	.short	0x0100
        /*03ce*/ 	.byte	0x05
	.zero		1


	//   ....[16]....
        /*03d0*/ 	.word	0x000009f0
        /*03d4*/ 	.word	0x000000ff
        /*03d8*/ 	.word	0x00000080
        /*03dc*/ 	.short	0x0100
        /*03de*/ 	.byte	0x05
	.zero		1


	//   ....[17]....
        /*03e0*/ 	.word	0x00000a00
        /*03e4*/ 	.word	0x000000ff
        /*03e8*/ 	.word	0x00000090
        /*03ec*/ 	.short	0x0100
        /*03ee*/ 	.byte	0x05
	.zero		1


	//   ....[18]....
        /*03f0*/ 	.word	0x00000a10
        /*03f4*/ 	.word	0x000000ff
        /*03f8*/ 	.word	0x00000088
        /*03fc*/ 	.short	0x0100
        /*03fe*/ 	.byte	0x05
	.zero		1


	//   ....[19]....
        /*0400*/ 	.word	0x00000a20
        /*0404*/ 	.word	0x000000ff
        /*0408*/ 	.word	0x00000098
        /*040c*/ 	.short	0x0100
        /*040e*/ 	.byte	0x05
	.zero		1


	//   ....[20]....
        /*0410*/ 	.word	0x00000b50
        /*0414*/ 	.word	0x000000ff
        /*0418*/ 	.word	0x000000a0
        /*041c*/ 	.short	0x0100
        /*041e*/ 	.byte	0x06
	.zero		1


	//   ....[21]....
        /*0420*/ 	.word	0x00000b60
        /*0424*/ 	.word	0x000000ff
        /*0428*/ 	.word	0x000000b0
        /*042c*/ 	.short	0x0100
        /*042e*/ 	.byte	0x06
	.zero		1


	//   ....[22]....
        /*0430*/ 	.word	0x00000b70
        /*0434*/ 	.word	0x000000ff
        /*0438*/ 	.word	0x000000a8
        /*043c*/ 	.short	0x0100
        /*043e*/ 	.byte	0x06
	.zero		1


	//   ....[23]....
        /*0440*/ 	.word	0x00000b80
        /*0444*/ 	.word	0x000000ff
        /*0448*/ 	.word	0x000000b8
        /*044c*/ 	.short	0x0100
        /*044e*/ 	.byte	0x06
	.zero		1


	//   ....[24]....
        /*0450*/ 	.word	0x00000c90
        /*0454*/ 	.word	0x000000ff
        /*0458*/ 	.word	0x000000c0
        /*045c*/ 	.short	0x0100
        /*045e*/ 	.byte	0x05
	.zero		1


	//   ....[25]....
        /*0460*/ 	.word	0x00000ca0
        /*0464*/ 	.word	0x000000ff
        /*0468*/ 	.word	0x000000d0
        /*046c*/ 	.short	0x0100
        /*046e*/ 	.byte	0x05
	.zero		1


	//   ....[26]....
        /*0470*/ 	.word	0x00000cb0
        /*0474*/ 	.word	0x000000ff
        /*0478*/ 	.word	0x000000c8
        /*047c*/ 	.short	0x0100
        /*047e*/ 	.byte	0x05
	.zero		1


	//   ....[27]....
        /*0480*/ 	.word	0x00000cc0
        /*0484*/ 	.word	0x000000ff
        /*0488*/ 	.word	0x000000d8
        /*048c*/ 	.short	0x0100
        /*048e*/ 	.byte	0x05
	.zero		1


	//   ....[28]....
        /*0490*/ 	.word	0x000015a0
        /*0494*/ 	.word	0x00000002
        /*0498*/ 	.word	0x000000d0
        /*049c*/ 	.short	0x010a
        /*049e*/ 	.byte	0xff
	.zero		1


	//   ....[29]....
        /*04a0*/ 	.word	0x000015c0
        /*04a4*/ 	.word	0x00000002
        /*04a8*/ 	.word	0x000000c0
        /*04ac*/ 	.short	0x0101
        /*04ae*/ 	.byte	0xff
	.zero		1


	//   ....[30]....
        /*04b0*/ 	.word	0x000016a0
        /*04b4*/ 	.word	0x000000ff
        /*04b8*/ 	.word	0x00000018
        /*04bc*/ 	.short	0x010a
        /*04be*/ 	.byte	0x04
	.zero		1


	//   ....[31]....
        /*04c0*/ 	.word	0x00001720
        /*04c4*/ 	.word	0x000000ff
        /*04c8*/ 	.word	0x00000018
        /*04cc*/ 	.short	0x010a
        /*04ce*/ 	.byte	0x21
	.zero		1


	//   ....[32]....
        /*04d0*/ 	.word	0x00001880
        /*04d4*/ 	.word	0x000000ff
        /*04d8*/ 	.word	0x00000018
        /*04dc*/ 	.short	0x010a
        /*04de*/ 	.byte	0x05
	.zero		1


	//   ....[33]....
        /*04e0*/ 	.word	0x000019a0
        /*04e4*/ 	.word	0x000000ff
        /*04e8*/ 	.word	0x00000078
        /*04ec*/ 	.short	0x0101
        /*04ee*/ 	.byte	0x0d
	.zero		1


	//   ....[34]....
        /*04f0*/ 	.word	0x000019b0
        /*04f4*/ 	.word	0x000000ff
        /*04f8*/ 	.word	0x00000018
        /*04fc*/ 	.short	0x010a
        /*04fe*/ 	.byte	0x04
	.zero		1


	//   ....[35]....
        /*0500*/ 	.word	0x00001a30
        /*0504*/ 	.word	0x000000ff
        /*0508*/ 	.word	0x00000018
        /*050c*/ 	.short	0x010a
        /*050e*/ 	.byte	0x11
	.zero		1


	//   ....[36]....
        /*0510*/ 	.word	0x00001b80
        /*0514*/ 	.word	0x000000ff
        /*0518*/ 	.word	0x00000018
        /*051c*/ 	.short	0x010a
        /*051e*/ 	.byte	0x06
	.zero		1


	//   ....[37]....
        /*0520*/ 	.word	0x00001cc0
        /*0524*/ 	.word	0x00000003
        /*0528*/ 	.word	0x00000080
        /*052c*/ 	.short	0x010a
        /*052e*/ 	.byte	0xff
	.zero		1


	//   ....[38]....
        /*0530*/ 	.word	0x00001e10
        /*0534*/ 	.word	0x00000002
        /*0538*/ 	.word	0x00000000
        /*053c*/ 	.short	0x0101
        /*053e*/ 	.byte	0xff
	.zero		1


	//   ....[39]....
        /*0540*/ 	.word	0x00002330
        /*0544*/ 	.word	0x000000ff
        /*0548*/ 	.word	0x00000000
        /*054c*/ 	.short	0x010a
        /*054e*/ 	.byte	0x04
	.zero		1


	//   ....[40]....
        /*0550*/ 	.word	0x000023c0
        /*0554*/ 	.word	0x000000ff
        /*0558*/ 	.word	0x00000000
        /*055c*/ 	.short	0x010a
        /*055e*/ 	.byte	0x04
	.zero		1


	//   ....[41]....
        /*0560*/ 	.word	0x00002460
        /*0564*/ 	.word	0x00000000
        /*0568*/ 	.word	0x00000000
        /*056c*/ 	.short	0x010a
        /*056e*/ 	.byte	0xff
	.zero		1


	//   ....[42]....
        /*0570*/ 	.word	0x000025a0
        /*0574*/ 	.word	0x00000000
        /*0578*/ 	.word	0x000000c0
        /*057c*/ 	.short	0x010a
        /*057e*/ 	.byte	0xff
	.zero		1


	//   ....[43]....
        /*0580*/ 	.word	0x00002610
        /*0584*/ 	.word	0x00000000
        /*0588*/ 	.word	0x00000000
        /*058c*/ 	.short	0x0101
        /*058e*/ 	.byte	0xff
	.zero		1


	//   ....[44]....
        /*0590*/ 	.word	0x00002620
        /*0594*/ 	.word	0x000000ff
        /*0598*/ 	.word	0x00000090
        /*059c*/ 	.short	0x010a
        /*059e*/ 	.byte	0x05
	.zero		1


	//   ....[45]....
        /*05a0*/ 	.word	0x00002740
        /*05a4*/ 	.word	0x00000000
        /*05a8*/ 	.word	0x00000080
        /*05ac*/ 	.short	0x010a
        /*05ae*/ 	.byte	0xff
	.zero		1


	//   ....[46]....
        /*05b0*/ 	.word	0x00002830
        /*05b4*/ 	.word	0x00000000
        /*05b8*/ 	.word	0x00000000
        /*05bc*/ 	.short	0x0101
        /*05be*/ 	.byte	0xff
	.zero		1


	//   ....[47]....
        /*05c0*/ 	.word	0x000028e0
        /*05c4*/ 	.word	0x000000ff
        /*05c8*/ 	.word	0x00000090
        /*05cc*/ 	.short	0x0106
        /*05ce*/ 	.byte	0x05
	.zero		1


	//   ....[48]....
        /*05d0*/ 	.word	0x00002900
        /*05d4*/ 	.word	0x000000ff
        /*05d8*/ 	.word	0x00000090
        /*05dc*/ 	.short	0x010a
        /*05de*/ 	.byte	0x05
	.zero		1


	//   ....[49]....
        /*05e0*/ 	.word	0x00002990
        /*05e4*/ 	.word	0x000000ff
        /*05e8*/ 	.word	0x00000090
        /*05ec*/ 	.short	0x0106
        /*05ee*/ 	.byte	0x04
	.zero		1


	//   ....[50]....
        /*05f0*/ 	.word	0x000029d0
        /*05f4*/ 	.word	0x00000000
        /*05f8*/ 	.word	0x00000090
        /*05fc*/ 	.short	0x010a
        /*05fe*/ 	.byte	0xff
	.zero		1


	//   ....[51]....
        /*0600*/ 	.word	0x00002f20
        /*0604*/ 	.word	0x00000003
        /*0608*/ 	.word	0x00000080
        /*060c*/ 	.short	0x010a
        /*060e*/ 	.byte	0xff
	.zero		1


	//   ....[52]....
        /*0610*/ 	.word	0x00003030
        /*0614*/ 	.word	0x00000005
        /*0618*/ 	.word	0x00000000
        /*061c*/ 	.short	0x0101
        /*061e*/ 	.byte	0xff
	.zero		1


	//   ....[53]....
        /*0620*/ 	.word	0x00003040
        /*0624*/ 	.word	0x000000ff
        /*0628*/ 	.word	0x00000000
        /*062c*/ 	.short	0x010a
        /*062e*/ 	.byte	0x06
	.zero		1


	//   ....[54]....
        /*0630*/ 	.word	0x00003050
        /*0634*/ 	.word	0x000000ff
        /*0638*/ 	.word	0x000000b0
        /*063c*/ 	.short	0x010a
        /*063e*/ 	.byte	0x07
	.zero		1


	//   ....[55]....
        /*0640*/ 	.word	0x00003120
        /*0644*/ 	.word	0x000000ff
        /*0648*/ 	.word	0x00000000
        /*064c*/ 	.short	0x010a
        /*064e*/ 	.byte	0x06
	.zero		1


	//   ....[56]....
        /*0650*/ 	.word	0x00003250
        /*0654*/ 	.word	0x000000ff
        /*0658*/ 	.word	0x00000000
        /*065c*/ 	.short	0x010a
        /*065e*/ 	.byte	0x1a
	.zero		1


	//   ....[57]....
        /*0660*/ 	.word	0x00003500
        /*0664*/ 	.word	0x000000ff
        /*0668*/ 	.word	0x00000000
        /*066c*/ 	.short	0x010a
        /*066e*/ 	.byte	0x06
	.zero		1


	//   ....[58]....
        /*0670*/ 	.word	0x00003590
        /*0674*/ 	.word	0x000000ff
        /*0678*/ 	.word	0x00000000
        /*067c*/ 	.short	0x010a
        /*067e*/ 	.byte	0x07
	.zero		1


	//   ....[59]....
        /*0680*/ 	.word	0x00003ac0
        /*0684*/ 	.word	0x00000002
        /*0688*/ 	.word	0x00000080
        /*068c*/ 	.short	0x010a
        /*068e*/ 	.byte	0xff
	.zero		1


	//   ....[60]....
        /*0690*/ 	.word	0x00003c30
        /*0694*/ 	.word	0x00000000
        /*0698*/ 	.word	0x00000000
        /*069c*/ 	.short	0x0101
        /*069e*/ 	.byte	0xff
	.zero		1


	//   ....[61]....
        /*06a0*/ 	.word	0x000040c0
        /*06a4*/ 	.word	0x000000ff
        /*06a8*/ 	.word	0x00000078
        /*06ac*/ 	.short	0x010a
        /*06ae*/ 	.byte	0x1e
	.zero		1


	//   ....[62]....
        /*06b0*/ 	.word	0x00004280
        /*06b4*/ 	.word	0x000000ff
        /*06b8*/ 	.word	0x00000050
        /*06bc*/ 	.short	0x010a
        /*06be*/ 	.byte	0x1e
	.zero		1


	//   ....[63]....
        /*06c0*/ 	.word	0x00004370
        /*06c4*/ 	.word	0x000000ff
        /*06c8*/ 	.word	0x00000030
        /*06cc*/ 	.short	0x010b
        /*06ce*/ 	.byte	0x1e
	.zero		1


	//   ....[64]....
        /*06d0*/ 	.word	0x00004380
        /*06d4*/ 	.word	0x000000ff
        /*06d8*/ 	.word	0x00000000
        /*06dc*/ 	.short	0x0101
        /*06de*/ 	.byte	0x0a
	.zero		1


	//   ....[65]....
        /*06e0*/ 	.word	0x00004390
        /*06e4*/ 	.word	0x000000ff
        /*06e8*/ 	.word	0x00000058
        /*06ec*/ 	.short	0x010a
        /*06ee*/ 	.byte	0x1e
	.zero		1


	//   ....[66]....
        /*06f0*/ 	.word	0x00004480
        /*06f4*/ 	.word	0x000000ff
        /*06f8*/ 	.word	0x00000038
        /*06fc*/ 	.short	0x010b
        /*06fe*/ 	.byte	0x1e
	.zero		1


	//   ....[67]....
        /*0700*/ 	.word	0x00004490
        /*0704*/ 	.word	0x000000ff
        /*0708*/ 	.word	0x00000000
        /*070c*/ 	.short	0x0101
        /*070e*/ 	.byte	0x0a
	.zero		1


	//   ....[68]....
        /*0710*/ 	.word	0x000044a0
        /*0714*/ 	.word	0x000000ff
        /*0718*/ 	.word	0x00000060
        /*071c*/ 	.short	0x010a
        /*071e*/ 	.byte	0x1e
	.zero		1


	//   ....[69]....
        /*0720*/ 	.word	0x00004590
        /*0724*/ 	.word	0x000000ff
        /*0728*/ 	.word	0x00000040
        /*072c*/ 	.short	0x010b
        /*072e*/ 	.byte	0x1e
	.zero		1


	//   ....[70]....
        /*0730*/ 	.word	0x000045a0
        /*0734*/ 	.word	0x000000ff
        /*0738*/ 	.word	0x00000000
        /*073c*/ 	.short	0x0101
        /*073e*/ 	.byte	0x0a
	.zero		1


	//   ....[71]....
        /*0740*/ 	.word	0x000045c0
        /*0744*/ 	.word	0x000000ff
        /*0748*/ 	.word	0x00000068
        /*074c*/ 	.short	0x010a
        /*074e*/ 	.byte	0x1e
	.zero		1


	//   ....[72]....
        /*0750*/ 	.word	0x00004730
        /*0754*/ 	.word	0x000000ff
        /*0758*/ 	.word	0x00000048
        /*075c*/ 	.short	0x010b
        /*075e*/ 	.byte	0x1e
	.zero		1


	//   ....[73]....
        /*0760*/ 	.word	0x00004740
        /*0764*/ 	.word	0x000000ff
        /*0768*/ 	.word	0x00000000
        /*076c*/ 	.short	0x0101
        /*076e*/ 	.byte	0x31
	.zero		1


	//   ....[74]....
        /*0770*/ 	.word	0x00004770
        /*0774*/ 	.word	0x000000ff
        /*0778*/ 	.word	0x00000050
        /*077c*/ 	.short	0x010a
        /*077e*/ 	.byte	0x1e
	.zero		1


	//   ....[75]....
        /*0780*/ 	.word	0x00004790
        /*0784*/ 	.word	0x000000ff
        /*0788*/ 	.word	0x00000058
        /*078c*/ 	.short	0x010a
        /*078e*/ 	.byte	0x1e
	.zero		1


	//   ....[76]....
        /*0790*/ 	.word	0x000047b0
        /*0794*/ 	.word	0x000000ff
        /*0798*/ 	.word	0x00000060
        /*079c*/ 	.short	0x010a
        /*079e*/ 	.byte	0x1e
	.zero		1


	//   ....[77]....
        /*07a0*/ 	.word	0x000047f0
        /*07a4*/ 	.word	0x00000002
        /*07a8*/ 	.word	0x00000068
        /*07ac*/ 	.short	0x010a
        /*07ae*/ 	.byte	0xff
	.zero		1


	//   ....[78]....
        /*07b0*/ 	.word	0x00004ae0
        /*07b4*/ 	.word	0x000000ff
        /*07b8*/ 	.word	0x00000080
        /*07bc*/ 	.short	0x010a
        /*07be*/ 	.byte	0x05
	.zero		1


	//   ....[79]....
        /*07c0*/ 	.word	0x00004bb0
        /*07c4*/ 	.word	0x000000ff
        /*07c8*/ 	.word	0x00000000
        /*07cc*/ 	.short	0x0101
        /*07ce*/ 	.byte	0x05
	.zero		1


	//   ....[80]....
        /*07d0*/ 	.word	0x00005860
        /*07d4*/ 	.word	0x000000ff
        /*07d8*/ 	.word	0x00000030
        /*07dc*/ 	.short	0x010a
        /*07de*/ 	.byte	0x04
	.zero		1


	//   ....[81]....
        /*07e0*/ 	.word	0x00005880
        /*07e4*/ 	.word	0x00000003
        /*07e8*/ 	.word	0x000000a0
        /*07ec*/ 	.short	0x010a
        /*07ee*/ 	.byte	0xff
	.zero		1


	//   ....[82]....
        /*07f0*/ 	.word	0x00005c00
        /*07f4*/ 	.word	0x00000004
        /*07f8*/ 	.word	0x00000030
        /*07fc*/ 	.short	0x010a
        /*07fe*/ 	.byte	0xff
	.zero		1


	//   ....[83]....
        /*0800*/ 	.word	0x00005f00
        /*0804*/ 	.word	0x00000070
        /*0808*/ 	.word	0x000000a0
        /*080c*/ 	.short	0x010a
        /*080e*/ 	.byte	0xff
	.zero		1


	//   ....[84]....
        /*0810*/ 	.word	0x000075a0
        /*0814*/ 	.word	0x00000053
        /*0818*/ 	.word	0x00000000
        /*081c*/ 	.short	0x0101
        /*081e*/ 	.byte	0xff
	.zero		1


	//   ....[85]....
        /*0820*/ 	.word	0x0000d900
        /*0824*/ 	.word	0x00000000
        /*0828*/ 	.word	0x00000000
        /*082c*/ 	.short	0x0101
        /*082e*/ 	.byte	0xff
	.zero		1


	//   ....[86]....
        /*0830*/ 	.word	0x0000d9c0
        /*0834*/ 	.word	0x00000002
        /*0838*/ 	.word	0x00000030
        /*083c*/ 	.short	0x010a
        /*083e*/ 	.byte	0xff
	.zero		1


	//   ....[87]....
        /*0840*/ 	.word	0x0000dc60
        /*0844*/ 	.word	0x00000000
        /*0848*/ 	.word	0x00000000
        /*084c*/ 	.short	0x0101
        /*084e*/ 	.byte	0xff
	.zero		1


	//   ....[88]....
        /*0850*/ 	.word	0x0000dc80
        /*0854*/ 	.word	0x00000002
        /*0858*/ 	.word	0x000000d0
        /*085c*/ 	.short	0x010a
        /*085e*/ 	.byte	0xff
	.zero		1


	//   ....[89]....
        /*0860*/ 	.word	0x0000dce0
        /*0864*/ 	.word	0x00000004
        /*0868*/ 	.word	0x00000018
        /*086c*/ 	.short	0x010a
        /*086e*/ 	.byte	0xff
	.zero		1


	//   ....[90]....
        /*0870*/ 	.word	0x0000dd40
        /*0874*/ 	.word	0x00000004
        /*0878*/ 	.word	0x00000018
        /*087c*/ 	.short	0x010a
        /*087e*/ 	.byte	0xff
	.zero		1


	//   ....[91]....
        /*0880*/ 	.word	0x0000dd90
        /*0884*/ 	.word	0x00000003
        /*0888*/ 	.word	0x00000080
        /*088c*/ 	.short	0x010a
        /*088e*/ 	.byte	0xff
	.zero		1


	//   ....[92]....
        /*0890*/ 	.word	0x0000ddf0
        /*0894*/ 	.word	0x00000003
        /*0898*/ 	.word	0x00000000
        /*089c*/ 	.short	0x010a
        /*089e*/ 	.byte	0xff
	.zero		1


	//   ....[93]....
        /*08a0*/ 	.word	0x0000de50
        /*08a4*/ 	.word	0x00000003
        /*08a8*/ 	.word	0x00000000
        /*08ac*/ 	.short	0x010a
        /*08ae*/ 	.byte	0xff
	.zero		1


	//   ....[94]....
        /*08b0*/ 	.word	0x0000dea0
        /*08b4*/ 	.word	0x00000000
        /*08b8*/ 	.word	0x000000c0
        /*08bc*/ 	.short	0x010a
        /*08be*/ 	.byte	0xff
	.zero		1


	//   ....[95]....
        /*08c0*/ 	.word	0x0000df00
        /*08c4*/ 	.word	0x00000003
        /*08c8*/ 	.word	0x00000090
        /*08cc*/ 	.short	0x010a
        /*08ce*/ 	.byte	0xff
	.zero		1


	//   ....[96]....
        /*08d0*/ 	.word	0x0000df50
        /*08d4*/ 	.word	0x00000000
        /*08d8*/ 	.word	0x00000080
        /*08dc*/ 	.short	0x010a
        /*08de*/ 	.byte	0xff
	.zero		1


	//   ....[97]....
        /*08e0*/ 	.word	0x0000dfb0
        /*08e4*/ 	.word	0x00000002
        /*08e8*/ 	.word	0x00000090
        /*08ec*/ 	.short	0x010a
        /*08ee*/ 	.byte	0xff
	.zero		1


	//   ....[98]....
        /*08f0*/ 	.word	0x0000e000
        /*08f4*/ 	.word	0x00000003
        /*08f8*/ 	.word	0x00000080
        /*08fc*/ 	.short	0x010a
        /*08fe*/ 	.byte	0xff
	.zero		1


	//   ....[99]....
        /*0900*/ 	.word	0x0000e060
        /*0904*/ 	.word	0x00000004
        /*0908*/ 	.word	0x000000b0
        /*090c*/ 	.short	0x010a
        /*090e*/ 	.byte	0xff
	.zero		1


	//   ....[100]....
        /*0910*/ 	.word	0x0000e0c0
        /*0914*/ 	.word	0x00000002
        /*0918*/ 	.word	0x00000000
        /*091c*/ 	.short	0x010a
        /*091e*/ 	.byte	0xff
	.zero		1


	//   ....[101]....
        /*0920*/ 	.word	0x0000e120
        /*0924*/ 	.word	0x00000002
        /*0928*/ 	.word	0x00000000
        /*092c*/ 	.short	0x010a
        /*092e*/ 	.byte	0xff
	.zero		1


	//   ....[102]....
        /*0930*/ 	.word	0x0000e180
        /*0934*/ 	.word	0x00000002
        /*0938*/ 	.word	0x00000000
        /*093c*/ 	.short	0x010a
        /*093e*/ 	.byte	0xff
	.zero		1


	//   ....[103]....
        /*0940*/ 	.word	0x0000e1d0
        /*0944*/ 	.word	0x00000002
        /*0948*/ 	.word	0x00000080
        /*094c*/ 	.short	0x010a
        /*094e*/ 	.byte	0xff
	.zero		1


	//   ....[104]....
        /*0950*/ 	.word	0x0000e230
        /*0954*/ 	.word	0x00000003
        /*0958*/ 	.word	0x00000078
        /*095c*/ 	.short	0x010a
        /*095e*/ 	.byte	0xff
	.zero		1


	//   ....[105]....
        /*0960*/ 	.word	0x0000e290
        /*0964*/ 	.word	0x00000000
        /*0968*/ 	.word	0x00000050
        /*096c*/ 	.short	0x010a
        /*096e*/ 	.byte	0xff
	.zero		1


	//   ....[106]....
        /*0970*/ 	.word	0x0000e2f0
        /*0974*/ 	.word	0x00000000
        /*0978*/ 	.word	0x00000058
        /*097c*/ 	.short	0x010a
        /*097e*/ 	.byte	0xff
	.zero		1


	//   ....[107]....
        /*0980*/ 	.word	0x0000e350
        /*0984*/ 	.word	0x00000000
        /*0988*/ 	.word	0x00000060
        /*098c*/ 	.short	0x010a
        /*098e*/ 	.byte	0xff
	.zero		1


	//   ....[108]....
        /*0990*/ 	.word	0x0000e3b0
        /*0994*/ 	.word	0x00000003
        /*0998*/ 	.word	0x00000068
        /*099c*/ 	.short	0x010a
        /*099e*/ 	.byte	0xff
	.zero		1


	//   ....[109]....
        /*09a0*/ 	.word	0x0000e410
        /*09a4*/ 	.word	0x00000002
        /*09a8*/ 	.word	0x00000050
        /*09ac*/ 	.short	0x010a
        /*09ae*/ 	.byte	0xff
	.zero		1


	//   ....[110]....
        /*09b0*/ 	.word	0x0000e470
        /*09b4*/ 	.word	0x00000002
        /*09b8*/ 	.word	0x00000058
        /*09bc*/ 	.short	0x010a
        /*09be*/ 	.byte	0xff
	.zero		1


	//   ....[111]....
        /*09c0*/ 	.word	0x0000e4d0
        /*09c4*/ 	.word	0x00000002
        /*09c8*/ 	.word	0x00000060
        /*09cc*/ 	.short	0x010a
        /*09ce*/ 	.byte	0xff
	.zero		1


	//   ....[112]....
        /*09d0*/ 	.word	0x0000e530
        /*09d4*/ 	.word	0x00000002
        /*09d8*/ 	.word	0x00000080
        /*09dc*/ 	.short	0x010a
        /*09de*/ 	.byte	0xff
	.zero		1


	//   ....[113]....
        /*09e0*/ 	.word	0x0000e580
        /*09e4*/ 	.word	0x00000004
        /*09e8*/ 	.word	0x00000030
        /*09ec*/ 	.short	0x010a
        /*09ee*/ 	.byte	0xff
	.zero		1


	//   ....[114]....
        /*09f0*/ 	.word	0x0000e5d0
        /*09f4*/ 	.word	0x00000070
        /*09f8*/ 	.word	0x000000a0
        /*09fc*/ 	.short	0x010a
        /*09fe*/ 	.byte	0xff
	.zero		1


	//----- nvinfo : EIATTR_NUM_MBARRIERS
	.align		4
.L_51:
        /*0a00*/ 	.byte	0x03, 0x38
        /*0a02*/ 	.short	0x001c


	//----- nvinfo : EIATTR_EXIT_INSTR_OFFSETS
	.align		4
        /*0a04*/ 	.byte	0x04, 0x1c
        /*0a06*/ 	.short	(.L_53 - .L_52)


	//   ....[0]....
.L_52:
        /*0a08*/ 	.word	0x00002490


	//   ....[1]....
        /*0a0c*/ 	.word	0x000029a0


	//   ....[2]....
        /*0a10*/ 	.word	0x00002a00


	//   ....[3]....
        /*0a14*/ 	.word	0x000037f0


	//   ....[4]....
        /*0a18*/ 	.word	0x00004820


	//   ....[5]....
        /*0a1c*/ 	.word	0x00004860


	//   ....[6]....
        /*0a20*/ 	.word	0x0000db20


	//   ....[7]....
        /*0a24*/ 	.word	0x0000dbb0


	//   ....[8]....
        /*0a28*/ 	.word	0x0000dbe0


	//   ....[9]....
        /*0a2c*/ 	.word	0x0000dc70


	//----- nvinfo : EIATTR_MAX_THREADS
	.align		4
.L_53:
        /*0a30*/ 	.byte	0x04, 0x05
        /*0a32*/ 	.short	(.L_55 - .L_54)
.L_54:
        /*0a34*/ 	.word	0x00000100
        /*0a38*/ 	.word	0x00000001
        /*0a3c*/ 	.word	0x00000001


	//----- nvinfo : EIATTR_CRS_STACK_SIZE
	.align		4
.L_55:
        /*0a40*/ 	.byte	0x04, 0x1e
        /*0a42*/ 	.short	(.L_57 - .L_56)
.L_56:
        /*0a44*/ 	.word	0x00000000


	//----- nvinfo : EIATTR_CBANK_PARAM_SIZE
	.align		4
.L_57:
        /*0a48*/ 	.byte	0x03, 0x19
        /*0a4a*/ 	.short	0x0800


	//----- nvinfo : EIATTR_PARAM_CBANK
	.align		4
        /*0a4c*/ 	.byte	0x04, 0x0a
        /*0a4e*/ 	.short	(.L_59 - .L_58)
	.align		4
.L_58:
        /*0a50*/ 	.word	index@(.nv.constant0._ZN7cutlass13device_kernelINS_4gemm6kernel13GemmUniversalIN4cute5tupleIJiiiiEEENS1_10collective13CollectiveMmaINS1_35MainloopSm100TmaUmmaWarpSpecializedILi3ELi2ELi2ENS5_IJNS4_1CILi1EEESB_SB_EEEEENS5_IJNSA_ILi128EEENSA_ILi256EEENSA_ILi64EEEEEENS_10bfloat16_tENS5_IJlSB_lEEESI_SJ_NS4_8TiledMMAINS4_8MMA_AtomIJNS4_20SM100_MMA_F16BF16_SSISI_SI_fLi128ELi256ELNS4_4UMMA5MajorE0ELSO_0ELNSN_7ScaleInE0ELSP_0EEEEEENS4_6LayoutISC_NS5_IJNSA_ILi0EEEST_ST_EEEEENS5_IJNS4_10UnderscoreESW_SW_EEEEENS4_13SM90_TMA_LOADENS4_14ComposedLayoutINS4_7SwizzleILi3ELi4ELi3EEENS4_18smem_ptr_flag_bitsILi16EEENSS_INS5_IJNSA_ILi8EEESG_EEENS5_IJSG_SB_EEEEEEEvNS4_8identityESZ_S19_vS1A_EENS_8epilogue10collective18CollectiveEpilogueINS1C_23Sm100TmaWarpSpecializedILi4ELi2ELi64ELb1ELb0EEEJSH_NS5_IJNSS_ISE_SB_EENSS_ISG_SB_EEEEESI_SJ_SI_SJ_NS1C_6fusion15FusionCallbacksIS1G_NS1K_13LinCombEltActINS1C_6thread4SiLuESI_fSI_fLNS_15FloatRoundStyleE2EEESH_S1J_JEEENS4_5SM1004TMEM4LOAD26SM100_TMEM_LOAD_32dp32b64xESZ_S19_NS4_39AutoVectorizingCopyWithAssumedAlignmentILi128EEENS4_14SM90_TMA_STOREES19_S1X_S1X_EEEvvEEEEvNT_6ParamsE)
        /*0a54*/ 	.short	0x0380
        /*0a56*/ 	.short	0x0800


	//----- nvinfo : EIATTR_SW_WAR
	.align		4
.L_59:
        /*0a58*/ 	.byte	0x04, 0x36
        /*0a5a*/ 	.short	(.L_61 - .L_60)
.L_60:
        /*0a5c*/ 	.word	0x00000008
.L_61:


//--------------------- .nv.callgraph             --------------------------
	.section	.nv.callgraph,"",@"SHT_CUDA_CALLGRAPH"
	.align	4
	.sectionentsize	8
	.align		4
        /*0000*/ 	.word	0x00000000
	.align		4
        /*0004*/ 	.word	0xffffffff
	.align		4
        /*0008*/ 	.word	index@(_ZN7cutlass13device_kernelINS_4gemm6kernel13GemmUniversalIN4cute5tupleIJiiiiEEENS1_10collective13CollectiveMmaINS1_35MainloopSm100TmaUmmaWarpSpecializedILi3ELi2ELi2ENS5_IJNS4_1CILi1EEESB_SB_EEEEENS5_IJNSA_ILi128EEENSA_ILi256EEENSA_ILi64EEEEEENS_10bfloat16_tENS5_IJlSB_lEEESI_SJ_NS4_8TiledMMAINS4_8MMA_AtomIJNS4_20SM100_MMA_F16BF16_SSISI_SI_fLi128ELi256ELNS4_4UMMA5MajorE0ELSO_0ELNSN_7ScaleInE0ELSP_0EEEEEENS4_6LayoutISC_NS5_IJNSA_ILi0EEEST_ST_EEEEENS5_IJNS4_10UnderscoreESW_SW_EEEEENS4_13SM90_TMA_LOADENS4_14ComposedLayoutINS4_7SwizzleILi3ELi4ELi3EEENS4_18smem_ptr_flag_bitsILi16EEENSS_INS5_IJNSA_ILi8EEESG_EEENS5_IJSG_SB_EEEEEEEvNS4_8identityESZ_S19_vS1A_EENS_8epilogue10collective18CollectiveEpilogueINS1C_23Sm100TmaWarpSpecializedILi4ELi2ELi64ELb1ELb0EEEJSH_NS5_IJNSS_ISE_SB_EENSS_ISG_SB_EEEEESI_SJ_SI_SJ_NS1C_6fusion15FusionCallbacksIS1G_NS1K_13LinCombEltActINS1C_6thread4SiLuESI_fSI_fLNS_15FloatRoundStyleE2EEESH_S1J_JEEENS4_5SM1004TMEM4LOAD26SM100_TMEM_LOAD_32dp32b64xESZ_S19_NS4_39AutoVectorizingCopyWithAssumedAlignmentILi128EEENS4_14SM90_TMA_STOREES19_S1X_S1X_EEEvvEEEEvNT_6ParamsE)
	.align		4
        /*000c*/ 	.word	index@(__assertfail)
	.align		4
        /*0010*/ 	.word	0x00000000
	.align		4
        /*0014*/ 	.word	0xfffffffe
	.align		4
        /*0018*/ 	.word	0x00000000
	.align		4
        /*001c*/ 	.word	0xfffffffd
	.align		4
        /*0020*/ 	.word	0x00000000
	.align		4
        /*0024*/ 	.word	0xfffffffc


//--------------------- .nv.constant4             --------------------------
	.section	.nv.constant4,"a",@progbits
	.align	8
	.align		8
.nv.constant4:
        /*0000*/ 	.dword	__assertfail
	.align		8
        /*0008*/ 	.dword	__unnamed_1
	.align		8
        /*0010*/ 	.dword	__unnamed_2
	.align		8
        /*0018*/ 	.dword	_ZN39_INTERNAL_de26b56d_4_k_cu_87faa17b_27274cuda3std3__45__cpo5beginE
	.align		8
        /*0020*/ 	.dword	_ZN39_INTERNAL_de26b56d_4_k_cu_87faa17b_27274cuda3std3__45__cpo3endE
	.align		8
        /*0028*/ 	.dword	_ZN39_INTERNAL_de26b56d_4_k_cu_87faa17b_27274cuda3std3__45__cpo6cbeginE
	.align		8
        /*0030*/ 	.dword	_ZN39_INTERNAL_de26b56d_4_k_cu_87faa17b_27274cuda3std3__45__cpo4cendE
	.align		8
        /*0038*/ 	.dword	_ZN39_INTERNAL_de26b56d_4_k_cu_87faa17b_27274cuda3std3__441_GLOBAL__N__de26b56d_4_k_cu_87faa17b_27276ignoreE
	.align		8
        /*0040*/ 	.dword	_ZN39_INTERNAL_de26b56d_4_k_cu_87faa17b_27274cuda3std3__419piecewise_constructE
	.align		8
        /*0048*/ 	.dword	_ZN39_INTERNAL_de26b56d_4_k_cu_87faa17b_27274cuda3std3__48in_placeE
	.align		8
        /*0050*/ 	.dword	_ZN39_INTERNAL_de26b56d_4_k_cu_87faa17b_27274cuda3std6ranges3__45__cpo4swapE
	.align		8
        /*0058*/ 	.dword	_ZN39_INTERNAL_de26b56d_4_k_cu_87faa17b_27274cuda3std6ranges3__45__cpo9iter_moveE
	.align		8
        /*0060*/ 	.dword	_ZN39_INTERNAL_de26b56d_4_k_cu_87faa17b_27274cute7productE
	.align		8
        /*0068*/ 	.dword	_ZN39_INTERNAL_de26b56d_4_k_cu_87faa17b_27274cute1_E
	.align		8
        /*0070*/ 	.dword	$str$25
	.align		8
        /*0078*/ 	.dword	$str$26
	.align		8
        /*0080*/ 	.dword	$str$27
	.align		8
        /*0088*/ 	.dword	$str$28


//--------------------- .text._ZN7cutlass13device_kernelINS_4gemm6kernel13GemmUniversalIN4cute5tupleIJiiiiEEENS1_10collective13CollectiveMmaINS1_35MainloopSm100TmaUmmaWarpSpecializedILi3ELi2ELi2ENS5_IJNS4_1CILi1EEESB_SB_EEEEENS5_IJNSA_ILi128EEENSA_ILi256EEENSA_ILi64EEEEEENS_10bfloat16_tENS5_IJlSB_lEEESI_SJ_NS4_8TiledMMAINS4_8MMA_AtomIJNS4_20SM100_MMA_F16BF16_SSISI_SI_fLi128ELi256ELNS4_4UMMA5MajorE0ELSO_0ELNSN_7ScaleInE0ELSP_0EEEEEENS4_6LayoutISC_NS5_IJNSA_ILi0EEEST_ST_EEEEENS5_IJNS4_10UnderscoreESW_SW_EEEEENS4_13SM90_TMA_LOADENS4_14ComposedLayoutINS4_7SwizzleILi3ELi4ELi3EEENS4_18smem_ptr_flag_bitsILi16EEENSS_INS5_IJNSA_ILi8EEESG_EEENS5_IJSG_SB_EEEEEEEvNS4_8identityESZ_S19_vS1A_EENS_8epilogue10collective18CollectiveEpilogueINS1C_23Sm100TmaWarpSpecializedILi4ELi2ELi64ELb1ELb0EEEJSH_NS5_IJNSS_ISE_SB_EENSS_ISG_SB_EEEEESI_SJ_SI_SJ_NS1C_6fusion15FusionCallbacksIS1G_NS1K_13LinCombEltActINS1C_6thread4SiLuESI_fSI_fLNS_15FloatRoundStyleE2EEESH_S1J_JEEENS4_5SM1004TMEM4LOAD26SM100_TMEM_LOAD_32dp32b64xESZ_S19_NS4_39AutoVectorizingCopyWithAssumedAlignmentILi128EEENS4_14SM90_TMA_STOREES19_S1X_S1X_EEEvvEEEEvNT_6ParamsE --------------------------
	.section	.text._ZN7cutlass13device_kernelINS_4gemm6kernel13GemmUniversalIN4cute5tupleIJiiiiEEENS1_10collective13CollectiveMmaINS1_35MainloopSm100TmaUmmaWarpSpecializedILi3ELi2ELi2ENS5_IJNS4_1CILi1EEESB_SB_EEEEENS5_IJNSA_ILi128EEENSA_ILi256EEENSA_ILi64EEEEEENS_10bfloat16_tENS5_IJlSB_lEEESI_SJ_NS4_8TiledMMAINS4_8MMA_AtomIJNS4_20SM100_MMA_F16BF16_SSISI_SI_fLi128ELi256ELNS4_4UMMA5MajorE0ELSO_0ELNSN_7ScaleInE0ELSP_0EEEEEENS4_6LayoutISC_NS5_IJNSA_ILi0EEEST_ST_EEEEENS5_IJNS4_10UnderscoreESW_SW_EEEEENS4_13SM90_TMA_LOADENS4_14ComposedLayoutINS4_7SwizzleILi3ELi4ELi3EEENS4_18smem_ptr_flag_bitsILi16EEENSS_INS5_IJNSA_ILi8EEESG_EEENS5_IJSG_SB_EEEEEEEvNS4_8identityESZ_S19_vS1A_EENS_8epilogue10collective18CollectiveEpilogueINS1C_23Sm100TmaWarpSpecializedILi4ELi2ELi64ELb1ELb0EEEJSH_NS5_IJNSS_ISE_SB_EENSS_ISG_SB_EEEEESI_SJ_SI_SJ_NS1C_6fusion15FusionCallbacksIS1G_NS1K_13LinCombEltActINS1C_6thread4SiLuESI_fSI_fLNS_15FloatRoundStyleE2EEESH_S1J_JEEENS4_5SM1004TMEM4LOAD26SM100_TMEM_LOAD_32dp32b64xESZ_S19_NS4_39AutoVectorizingCopyWithAssumedAlignmentILi128EEENS4_14SM90_TMA_STOREES19_S1X_S1X_EEEvvEEEEvNT_6ParamsE,"ax",@progbits
	.align	128
.text._ZN7cutlass13device_kernelINS_4gemm6kernel13GemmUniversalIN4cute5tupleIJiiiiEEENS1_10collective13CollectiveMmaINS1_35MainloopSm100TmaUmmaWarpSpecializedILi3ELi2ELi2ENS5_IJNS4_1CILi1EEESB_SB_EEEEENS5_IJNSA_ILi128EEENSA_ILi256EEENSA_ILi64EEEEEENS_10bfloat16_tENS5_IJlSB_lEEESI_SJ_NS4_8TiledMMAINS4_8MMA_AtomIJNS4_20SM100_MMA_F16BF16_SSISI_SI_fLi128ELi256ELNS4_4UMMA5MajorE0ELSO_0ELNSN_7ScaleInE0ELSP_0EEEEEENS4_6LayoutISC_NS5_IJNSA_ILi0EEEST_ST_EEEEENS5_IJNS4_10UnderscoreESW_SW_EEEEENS4_13SM90_TMA_LOADENS4_14ComposedLayoutINS4_7SwizzleILi3ELi4ELi3EEENS4_18smem_ptr_flag_bitsILi16EEENSS_INS5_IJNSA_ILi8EEESG_EEENS5_IJSG_SB_EEEEEEEvNS4_8identityESZ_S19_vS1A_EENS_8epilogue10collective18CollectiveEpilogueINS1C_23Sm100TmaWarpSpecializedILi4ELi2ELi64ELb1ELb0EEEJSH_NS5_IJNSS_ISE_SB_EENSS_ISG_SB_EEEEESI_SJ_SI_SJ_NS1C_6fusion15FusionCallbacksIS1G_NS1K_13LinCombEltActINS1C_6thread4SiLuESI_fSI_fLNS_15FloatRoundStyleE2EEESH_S1J_JEEENS4_5SM1004TMEM4LOAD26SM100_TMEM_LOAD_32dp32b64xESZ_S19_NS4_39AutoVectorizingCopyWithAssumedAlignmentILi128EEENS4_14SM90_TMA_STOREES19_S1X_S1X_EEEvvEEEEvNT_6ParamsE:
        .type           _ZN7cutlass13device_kernelINS_4gemm6kernel13GemmUniversalIN4cute5tupleIJiiiiEEENS1_10collective13CollectiveMmaINS1_35MainloopSm100TmaUmmaWarpSpecializedILi3ELi2ELi2ENS5_IJNS4_1CILi1EEESB_SB_EEEEENS5_IJNSA_ILi128EEENSA_ILi256EEENSA_ILi64EEEEEENS_10bfloat16_tENS5_IJlSB_lEEESI_SJ_NS4_8TiledMMAINS4_8MMA_AtomIJNS4_20SM100_MMA_F16BF16_SSISI_SI_fLi128ELi256ELNS4_4UMMA5MajorE0ELSO_0ELNSN_7ScaleInE0ELSP_0EEEEEENS4_6LayoutISC_NS5_IJNSA_ILi0EEEST_ST_EEEEENS5_IJNS4_10UnderscoreESW_SW_EEEEENS4_13SM90_TMA_LOADENS4_14ComposedLayoutINS4_7SwizzleILi3ELi4ELi3EEENS4_18smem_ptr_flag_bitsILi16EEENSS_INS5_IJNSA_ILi8EEESG_EEENS5_IJSG_SB_EEEEEEEvNS4_8identityESZ_S19_vS1A_EENS_8epilogue10collective18CollectiveEpilogueINS1C_23Sm100TmaWarpSpecializedILi4ELi2ELi64ELb1ELb0EEEJSH_NS5_IJNSS_ISE_SB_EENSS_ISG_SB_EEEEESI_SJ_SI_SJ_NS1C_6fusion15FusionCallbacksIS1G_NS1K_13LinCombEltActINS1C_6thread4SiLuESI_fSI_fLNS_15FloatRoundStyleE2EEESH_S1J_JEEENS4_5SM1004TMEM4LOAD26SM100_TMEM_LOAD_32dp32b64xESZ_S19_NS4_39AutoVectorizingCopyWithAssumedAlignmentILi128EEENS4_14SM90_TMA_STOREES19_S1X_S1X_EEEvvEEEEvNT_6ParamsE,@function
        .size           _ZN7cutlass13device_kernelINS_4gemm6kernel13GemmUniversalIN4cute5tupleIJiiiiEEENS1_10collective13CollectiveMmaINS1_35MainloopSm100TmaUmmaWarpSpecializedILi3ELi2ELi2ENS5_IJNS4_1CILi1EEESB_SB_EEEEENS5_IJNSA_ILi128EEENSA_ILi256EEENSA_ILi64EEEEEENS_10bfloat16_tENS5_IJlSB_lEEESI_SJ_NS4_8TiledMMAINS4_8MMA_AtomIJNS4_20SM100_MMA_F16BF16_SSISI_SI_fLi128ELi256ELNS4_4UMMA5MajorE0ELSO_0ELNSN_7ScaleInE0ELSP_0EEEEEENS4_6LayoutISC_NS5_IJNSA_ILi0EEEST_ST_EEEEENS5_IJNS4_10UnderscoreESW_SW_EEEEENS4_13SM90_TMA_LOADENS4_14ComposedLayoutINS4_7SwizzleILi3ELi4ELi3EEENS4_18smem_ptr_flag_bitsILi16EEENSS_INS5_IJNSA_ILi8EEESG_EEENS5_IJSG_SB_EEEEEEEvNS4_8identityESZ_S19_vS1A_EENS_8epilogue10collective18CollectiveEpilogueINS1C_23Sm100TmaWarpSpecializedILi4ELi2ELi64ELb1ELb0EEEJSH_NS5_IJNSS_ISE_SB_EENSS_ISG_SB_EEEEESI_SJ_SI_SJ_NS1C_6fusion15FusionCallbacksIS1G_NS1K_13LinCombEltActINS1C_6thread4SiLuESI_fSI_fLNS_15FloatRoundStyleE2EEESH_S1J_JEEENS4_5SM1004TMEM4LOAD26SM100_TMEM_LOAD_32dp32b64xESZ_S19_NS4_39AutoVectorizingCopyWithAssumedAlignmentILi128EEENS4_14SM90_TMA_STOREES19_S1X_S1X_EEEvvEEEEvNT_6ParamsE,(.L_x_348 - _ZN7cutlass13device_kernelINS_4gemm6kernel13GemmUniversalIN4cute5tupleIJiiiiEEENS1_10collective13CollectiveMmaINS1_35MainloopSm100TmaUmmaWarpSpecializedILi3ELi2ELi2ENS5_IJNS4_1CILi1EEESB_SB_EEEEENS5_IJNSA_ILi128EEENSA_ILi256EEENSA_ILi64EEEEEENS_10bfloat16_tENS5_IJlSB_lEEESI_SJ_NS4_8TiledMMAINS4_8MMA_AtomIJNS4_20SM100_MMA_F16BF16_SSISI_SI_fLi128ELi256ELNS4_4UMMA5MajorE0ELSO_0ELNSN_7ScaleInE0ELSP_0EEEEEENS4_6LayoutISC_NS5_IJNSA_ILi0EEEST_ST_EEEEENS5_IJNS4_10UnderscoreESW_SW_EEEEENS4_13SM90_TMA_LOADENS4_14ComposedLayoutINS4_7SwizzleILi3ELi4ELi3EEENS4_18smem_ptr_flag_bitsILi16EEENSS_INS5_IJNSA_ILi8EEESG_EEENS5_IJSG_SB_EEEEEEEvNS4_8identityESZ_S19_vS1A_EENS_8epilogue10collective18CollectiveEpilogueINS1C_23Sm100TmaWarpSpecializedILi4ELi2ELi64ELb1ELb0EEEJSH_NS5_IJNSS_ISE_SB_EENSS_ISG_SB_EEEEESI_SJ_SI_SJ_NS1C_6fusion15FusionCallbacksIS1G_NS1K_13LinCombEltActINS1C_6thread4SiLuESI_fSI_fLNS_15FloatRoundStyleE2EEESH_S1J_JEEENS4_5SM1004TMEM4LOAD26SM100_TMEM_LOAD_32dp32b64xESZ_S19_NS4_39AutoVectorizingCopyWithAssumedAlignmentILi128EEENS4_14SM90_TMA_STOREES19_S1X_S1X_EEEvvEEEEvNT_6ParamsE)
        .other          _ZN7cutlass13device_kernelINS_4gemm6kernel13GemmUniversalIN4cute5tupleIJiiiiEEENS1_10collective13CollectiveMmaINS1_35MainloopSm100TmaUmmaWarpSpecializedILi3ELi2ELi2ENS5_IJNS4_1CILi1EEESB_SB_EEEEENS5_IJNSA_ILi128EEENSA_ILi256EEENSA_ILi64EEEEEENS_10bfloat16_tENS5_IJlSB_lEEESI_SJ_NS4_8TiledMMAINS4_8MMA_AtomIJNS4_20SM100_MMA_F16BF16_SSISI_SI_fLi128ELi256ELNS4_4UMMA5MajorE0ELSO_0ELNSN_7ScaleInE0ELSP_0EEEEEENS4_6LayoutISC_NS5_IJNSA_ILi0EEEST_ST_EEEEENS5_IJNS4_10UnderscoreESW_SW_EEEEENS4_13SM90_TMA_LOADENS4_14ComposedLayoutINS4_7SwizzleILi3ELi4ELi3EEENS4_18smem_ptr_flag_bitsILi16EEENSS_INS5_IJNSA_ILi8EEESG_EEENS5_IJSG_SB_EEEEEEEvNS4_8identityESZ_S19_vS1A_EENS_8epilogue10collective18CollectiveEpilogueINS1C_23Sm100TmaWarpSpecializedILi4ELi2ELi64ELb1ELb0EEEJSH_NS5_IJNSS_ISE_SB_EENSS_ISG_SB_EEEEESI_SJ_SI_SJ_NS1C_6fusion15FusionCallbacksIS1G_NS1K_13LinCombEltActINS1C_6thread4SiLuESI_fSI_fLNS_15FloatRoundStyleE2EEESH_S1J_JEEENS4_5SM1004TMEM4LOAD26SM100_TMEM_LOAD_32dp32b64xESZ_S19_NS4_39AutoVectorizingCopyWithAssumedAlignmentILi128EEENS4_14SM90_TMA_STOREES19_S1X_S1X_EEEvvEEEEvNT_6ParamsE,@"STO_CUDA_ENTRY STV_DEFAULT"
_ZN7cutlass13device_kernelINS_4gemm6kernel13GemmUniversalIN4cute5tupleIJiiiiEEENS1_10collective13CollectiveMmaINS1_35MainloopSm100TmaUmmaWarpSpecializedILi3ELi2ELi2ENS5_IJNS4_1CILi1EEESB_SB_EEEEENS5_IJNSA_ILi128EEENSA_ILi256EEENSA_ILi64EEEEEENS_10bfloat16_tENS5_IJlSB_lEEESI_SJ_NS4_8TiledMMAINS4_8MMA_AtomIJNS4_20SM100_MMA_F16BF16_SSISI_SI_fLi128ELi256ELNS4_4UMMA5MajorE0ELSO_0ELNSN_7ScaleInE0ELSP_0EEEEEENS4_6LayoutISC_NS5_IJNSA_ILi0EEEST_ST_EEEEENS5_IJNS4_10UnderscoreESW_SW_EEEEENS4_13SM90_TMA_LOADENS4_14ComposedLayoutINS4_7SwizzleILi3ELi4ELi3EEENS4_18smem_ptr_flag_bitsILi16EEENSS_INS5_IJNSA_ILi8EEESG_EEENS5_IJSG_SB_EEEEEEEvNS4_8identityESZ_S19_vS1A_EENS_8epilogue10collective18CollectiveEpilogueINS1C_23Sm100TmaWarpSpecializedILi4ELi2ELi64ELb1ELb0EEEJSH_NS5_IJNSS_ISE_SB_EENSS_ISG_SB_EEEEESI_SJ_SI_SJ_NS1C_6fusion15FusionCallbacksIS1G_NS1K_13LinCombEltActINS1C_6thread4SiLuESI_fSI_fLNS_15FloatRoundStyleE2EEESH_S1J_JEEENS4_5SM1004TMEM4LOAD26SM100_TMEM_LOAD_32dp32b64xESZ_S19_NS4_39AutoVectorizingCopyWithAssumedAlignmentILi128EEENS4_14SM90_TMA_STOREES19_S1X_S1X_EEEvvEEEEvNT_6ParamsE:
[----:B------:R-:W1:Y:S01]  /*0000*/  LDC R1, c[0x0][0x37c] ;  /* 0x0000df00ff017b82 */ /* 0x000e620000000800 */
[----:B------:R-:W2:Y:S01]  /*0010*/  S2R R5, SR_TID.X ;  /* 0x0000000000057919 */ /* 0x000ea20000002100 */
[----:B------:R-:W3:Y:S01]  /*0020*/  LDCU.64 UR6, c[0x0][0x890] ;  /* 0x00011200ff0677ac */ /* 0x000ee20008000a00 */
[----:B-1----:R-:W-:Y:S01]  /*0030*/  VIADD R1, R1, 0xffffffb0 ;  /* 0xffffffb001017836 */ /* 0x002fe20000000000 */
[----:B------:R-:W-:Y:S01]  /*0040*/  ELECT P2, URZ, PT ;  /* 0x0000000000ff782f */ /* 0x000fe20003840000 */
[----:B------:R-:W1:Y:S01]  /*0050*/  LDCU.64 UR44, c[0x0][0x358] ;  /* 0x00006b00ff2c77ac */ /* 0x000e620008000a00 */
[----:B---3--:R-:W-:-:S04]  /*0060*/  UISETP.NE.U32.AND UP0, UPT, UR6, URZ, UPT ;  /* 0x000000ff0600728c */ /* 0x008fc8000bf05070 */
[----:B------:R-:W-:Y:S01]  /*0070*/  UISETP.NE.AND.EX UP4, UPT, UR7, URZ, UPT, UP0 ;  /* 0x000000ff0700728c */ /* 0x000fe2000bf85300 */
[----:B--2---:R-:W-:-:S05]  /*0080*/  SHF.R.U32.HI R6, RZ, 0x5, R5 ;  /* 0x00000005ff067819 */ /* 0x004fca0000011605 */
[----:B------:R-:W2:Y:S02]  /*0090*/  SHFL.IDX PT, R0, R6, RZ, 0x1f ;  /* 0x00001fff06007589 */ /* 0x000ea400000e0000 */
[----:B--2---:R-:W-:Y:S02]  /*00a0*/  R2UR UR10, R0 ;  /* 0x00000000000a72ca */ /* 0x004fe400000e0000 */
[----:B------:R-:W-:-:S05]  /*00b0*/  PRMT R0, RZ, 0x7610, R0 ;  /* 0x00007610ff007816 */ /* 0x000fca0000000000 */
[----:B------:R2:W-:Y:S01]  /*00c0*/  STL.S16 [R1+0x38], R0 ;  /* 0x0000380001007387 */ /* 0x0005e20000100600 */
[----:B-1----:R-:W-:Y:S07]  /*00d0*/  BRA.U UP4, `(.L_x_0) ;  /* 0x0000000104347547 */ /* 0x002fee000b800000 */
[----:B------:R-:W1:Y:S02]  /*00e0*/  LDCU.64 UR4, c[0x0][0x888] ;  /* 0x00011100ff0477ac */ /* 0x000e640008000a00 */
[----:B-1----:R-:W-:-:S04]  /*00f0*/  UISETP.NE.U32.AND UP0, UPT, UR4, URZ, UPT ;  /* 0x000000ff0400728c */ /* 0x002fc8000bf05070 */
[----:B------:R-:W-:-:S09]  /*0100*/  UISETP.NE.AND.EX UP0, UPT, UR5, URZ, UPT, UP0 ;  /* 0x000000ff0500728c */ /* 0x000fd2000bf05300 */
[----:B------:R-:W-:Y:S05]  /*0110*/  BRA.U !UP0, `(.L_x_1) ;  /* 0x0000000108147547 */ /* 0x000fea000b800000 */
[----:B------:R-:W1:Y:S02]  /*0120*/  LDC.64 R176, c[0x0][0x888] ;  /* 0x00022200ffb07b82 */ /* 0x000e640000000a00 */
[----:B-1----:R1:W5:Y:S01]  /*0130*/  LDG.E R176, desc[UR44][R176.64] ;  /* 0x0000002cb0b07981 */ /* 0x002362000c1e1900 */
[----:B--2---:R-:W-:-:S05]  /*0140*/  HFMA2 R0, -RZ, RZ, 0, 5.9604644775390625e-08 ;  /* 0x00000001ff007431 */ /* 0x004fca00000001ff */
[----:B------:R1:W-:Y:S01]  /*0150*/  STL.S16 [R1+0x38], R0 ;  /* 0x0000380001007387 */ /* 0x0003e20000100600 */
[----:B------:R-:W-:Y:S05]  /*0160*/  BRA `(.L_x_0) ;  /* 0x0000000000107947 */ /* 0x000fea0003800000 */
.L_x_1:
[----:B--2---:R-:W-:Y:S01]  /*0170*/  HFMA2 R0, -RZ, RZ, 0, 5.9604644775390625e-08 ;  /* 0x00000001ff007431 */ /* 0x004fe200000001ff */
[----:B------:R-:W1:Y:S04]  /*0180*/  LDCU UR4, c[0x0][0x880] ;  /* 0x00011000ff0477ac */ /* 0x000e680008000800 */
[----:B------:R3:W-:Y:S01]  /*0190*/  STL.S16 [R1+0x38], R0 ;  /* 0x0000380001007387 */ /* 0x0007e20000100600 */
[----:B-1----:R-:W-:-:S07]  /*01a0*/  MOV R176, UR4 ;  /* 0x0000000400b07c02 */ /* 0x002fce0008000f00 */
.L_x_0:
[----:B------:R-:W4:Y:S02]  /*01b0*/  LDCU.64 UR4, c[0x0][0x8b0] ;  /* 0x00011600ff0477ac */ /* 0x000f240008000a00 */
[----:B----4-:R-:W-:-:S04]  /*01c0*/  UISETP.NE.U32.AND UP0, UPT, UR4, URZ, UPT ;  /* 0x000000ff0400728c */ /* 0x010fc8000bf05070 */
[----:B------:R-:W-:-:S09]  /*01d0*/  UISETP.NE.AND.EX UP0, UPT, UR5, URZ, UPT, UP0 ;  /* 0x000000ff0500728c */ /* 0x000fd2000bf05300 */
[----:B------:R-:W-:Y:S05]  /*01e0*/  BRA.U UP0, `(.L_x_2) ;  /* 0x0000000100247547 */ /* 0x000fea000b800000 */
[----:B------:R-:W4:Y:S02]  /*01f0*/  LDCU.64 UR4, c[0x0][0x8a8] ;  /* 0x00011500ff0477ac */ /* 0x000f240008000a00 */
[----:B----4-:R-:W-:-:S04]  /*0200*/  UISETP.NE.U32.AND UP0, UPT, UR4, URZ, UPT ;  /* 0x000000ff0400728c */ /* 0x010fc8000bf05070 */
[----:B------:R-:W-:-:S09]  /*0210*/  UISETP.NE.AND.EX UP0, UPT, UR5, URZ, UPT, UP0 ;  /* 0x000000ff0500728c */ /* 0x000fd2000bf05300 */
[----:B------:R-:W-:Y:S05]  /*0220*/  BRA.U !UP0, `(.L_x_3) ;  /* 0x00000001080c7547 */ /* 0x000fea000b800000 */
[----:B------:R-:W4:Y:S02]  /*0230*/  LDC.64 R2, c[0x0][0x8a8] ;  /* 0x00022a00ff027b82 */ /* 0x000f240000000a00 */
[----:B----4-:R4:W5:Y:S01]  /*0240*/  LDG.E R105, desc[UR44][R2.64] ;  /* 0x0000002c02697981 */ /* 0x010962000c1e1900 */
[----:B------:R-:W-:Y:S05]  /*0250*/  BRA `(.L_x_2) ;  /* 0x0000000000087947 */ /* 0x000fea0003800000 */
.L_x_3:
[----:B------:R-:W4:Y:S02]  /*0260*/  LDCU UR4, c[0x0][0x8a0] ;  /* 0x00011400ff0477ac */ /* 0x000f240008000800 */
[----:B----4-:R-:W-:Y:S02]  /*0270*/  MOV R105, UR4 ;  /* 0x0000000400697c02 */ /* 0x010fe40008000f00 */
.L_x_2:
[----:B------:R-:W-:Y:S01]  /*0280*/  IMAD.U32 R4, RZ, RZ, UR10 ;  /* 0x0000000aff047e24 */ /* 0x000fe2000f8e00ff */
[----:B------:R-:W-:Y:S04]  /*0290*/  BSSY.RECONVERGENT B0, `(.L_x_4) ;  /* 0x000000c000007945 */ /* 0x000fe80003800200 */
[C---:B------:R-:W-:Y:S02]  /*02a0*/  ISETP.NE.OR P1, PT, R4.reuse, 0x1, !P2 ;  /* 0x000000010400780c */ /* 0x040fe40005725670 */
[----:B------:R-:W-:-:S11]  /*02b0*/  ISETP.NE.OR P0, PT, R4, 0x3, !P2 ;  /* 0x000000030400780c */ /* 0x000fd60005705670 */
[----:B------:R-:W-:Y:S05]  /*02c0*/  @P1 BRA `(.L_x_5) ;  /* 0x0000000000201947 */ /* 0x000fea0003800000 */
[----:B------:R-:W1:Y:S02]  /*02d0*/  LDCU.64 UR4, c[0x0][0x348] ;  /* 0x00006900ff0477ac */ /* 0x000e640008000a00 */
[----:B-1----:R-:W-:Y:S02]  /*02e0*/  UIADD3 UR8, UP1, UPT, UR4, 0x80, URZ ;  /* 0x0000008004087890 */ /* 0x002fe4000ff3e0ff */
[----:B------:R-:W-:Y:S02]  /*02f0*/  UIADD3 UR4, UP0, UPT, UR4, 0x180, URZ ;  /* 0x0000018004047890 */ /* 0x000fe4000ff1e0ff */
[----:B------:R-:W-:Y:S02]  /*0300*/  UIADD3.X UR9, UPT, UPT, URZ, UR5, URZ, UP1, !UPT ;  /* 0x00000005ff097290 */ /* 0x000fe40008ffe4ff */
[----:B------:R-:W-:-:S07]  /*0310*/  UIADD3.X UR5, UPT, UPT, URZ, UR5, URZ, UP0, !UPT ;  /* 0x00000005ff057290 */ /* 0x000fce00087fe4ff */
[----:B------:R1:W-:Y:S02]  /*0320*/  UTMACCTL.PF [UR8] ;  /* 0x00000000080079b9 */ /* 0x0003e40008040000 */
[----:B------:R1:W-:Y:S02]  /*0330*/  UTMACCTL.PF [UR4] ;  /* 0x00000000040079b9 */ /* 0x0003e40008040000 */
[----:B-1----:R-:W-:Y:S01]  /*0340*/  NOP ;  /* 0x0000000000007918 */ /* 0x002fe20000000000 */
.L_x_5:
[----:B------:R-:W-:Y:S05]  /*0350*/  BSYNC.RECONVERGENT B0 ;  /* 0x0000000000007941 */ /* 0x000fea0003800200 */
.L_x_4:
[----:B------:R-:W-:Y:S04]  /*0360*/  BSSY.RECONVERGENT B0, `(.L_x_6) ;  /* 0x000000a000007945 */ /* 0x000fe80003800200 */
        /* <DEDUP_REMOVED lines=9> */
.L_x_7:
[----:B------:R-:W-:Y:S05]  /*0400*/  BSYNC.RECONVERGENT B0 ;  /* 0x0000000000007941 */ /* 0x000fea0003800200 */
.L_x_6:
[----:B------:R-:W1:Y:S01]  /*0410*/  LDCU.64 UR4, c[0x0][0x888] ;  /* 0x00011100ff0477ac */ /* 0x000e620008000a00 */
[----:B------:R-:W-:Y:S02]  /*0420*/  UISETP.EQ.U32.AND UP1, UPT, UR6, URZ, UPT ;  /* 0x000000ff0600728c */ /* 0x000fe4000bf22070 */
[----:B------:R-:W-:Y:S02]  /*0430*/  UPLOP3.LUT UP3, UPT, UPT, UPT, UPT, 0x40, 0x4 ;  /* 0x000000000004789c */ /* 0x000fe40003f6e870 */
[----:B-1----:R-:W-:-:S04]  /*0440*/  UISETP.NE.U32.AND UP0, UPT, UR4, URZ, UPT ;  /* 0x000000ff0400728c */ /* 0x002fc8000bf05070 */
[----:B------:R-:W-:-:S04]  /*0450*/  UISETP.NE.AND.EX UP2, UPT, UR5, URZ, UPT, UP0 ;  /* 0x000000ff0500728c */ /* 0x000fc8000bf45300 */
[----:B------:R-:W-:-:S04]  /*0460*/  UISETP.EQ.OR.EX UP5, UPT, UR7, URZ, !UP2, UP1 ;  /* 0x000000ff0700728c */ /* 0x000fc8000d7a2710 */
[----:B------:R-:W-:-:S05]  /*0470*/  UP2UR UR40, UPR, URZ, 0x20 ;  /* 0x00000020ff287883 */ /* 0x000fca0008000000 */
[----:B------:R-:W-:Y:S07]  /*0480*/  BRA.U !UP5, `(.L_x_8) ;  /* 0x000000010d147547 */ /* 0x000fee000b800000 */
[----:B------:R-:W-:Y:S01]  /*0490*/  PLOP3.LUT P1, PT, PT, PT, UP4, 0x80, 0x8 ;  /* 0x000000000008781c */ /* 0x000fe20003f2f048 */
[----:B------:R-:W-:-:S12]  /*04a0*/  UPLOP3.LUT UP3, UPT, UPT, UPT, UP2, 0x40, 0x4 ;  /* 0x000000000004789c */ /* 0x000fd80003f6e820 */
[----:B-----5:R-:W-:-:S13]  /*04b0*/  @!P1 FSETP.EQ.AND P0, PT, R176, RZ, PT ;  /* 0x000000ffb000920b */ /* 0x020fda0003f02000 */
[----:B------:R-:W-:Y:S01]  /*04c0*/  @!P1 VOTEU.ANY UP0, P0 ;  /* 0x0000000000ff9886 */ /* 0x000fe20000000100 */
[----:B------:R-:W-:-:S11]  /*04d0*/  @!UP4 UPLOP3.LUT UP3, UPT, UPT, UPT, UP0, 0x80, 0x8 ;  /* 0x000000000008c89c */ /* 0x000fd60003f6f000 */
.L_x_8:
[----:B--23--:R-:W1:Y:S01]  /*04e0*/  SHFL.IDX PT, R0, R6, RZ, 0x1f ;  /* 0x00001fff06007589 */ /* 0x00ce6200000e0000 */
[----:B------:R-:W-:-:S04]  /*04f0*/  UISETP.NE.AND UP0, UPT, UR10, 0x2, UPT ;  /* 0x000000020a00788c */ /* 0x000fc8000bf05270 */
[----:B------:R-:W-:Y:S01]  /*0500*/  USEL UR52, URZ, 0x1, UP0 ;  /* 0x00000001ff347887 */ /* 0x000fe20008000000 */
[----:B-1----:R-:W-:-:S13]  /*0510*/  ISETP.NE.AND P0, PT, R0, RZ, PT ;  /* 0x000000ff0000720c */ /* 0x002fda0003f05270 */
[----:B------:R-:W-:Y:S05]  /*0520*/  @P0 BRA `(.L_x_9) ;  /* 0x0000000000400947 */ /* 0x000fea0003800000 */
[----:B------:R-:W1:Y:S01]  /*0530*/  S2UR UR5, SR_CgaCtaId ;  /* 0x00000000000579c3 */ /* 0x000e620000008800 */
[----:B------:R-:W-:Y:S01]  /*0540*/  UMOV UR6, 0x400 ;  /* 0x0000040000067882 */ /* 0x000fe20000000000 */
[----:B------:R-:W-:Y:S01]  /*0550*/  UMOV UR4, 0x1 ;  /* 0x0000000100047882 */ /* 0x000fe20000000000 */
[----:B------:R-:W-:Y:S01]  /*0560*/  ELECT P0, URZ, PT ;  /* 0x0000000000ff782f */ /* 0x000fe20003800000 */
[----:B-1----:R-:W-:Y:S02]  /*0570*/  ULEA UR5, UR5, UR6, 0x18 ;  /* 0x0000000605057291 */ /* 0x002fe4000f8ec0ff */
[----:B------:R-:W-:-:S04]  /*0580*/  UIADD3 UR6, UPT, UPT, -UR4, 0x100000, URZ ;  /* 0x0010000004067890 */ /* 0x000fc8000fffe1ff */
[----:B------:R-:W-:Y:S02]  /*0590*/  USHF.L.U32 UR7, UR6, 0xb, URZ ;  /* 0x0000000b06077899 */ /* 0x000fe400080006ff */
[----:B------:R-:W-:Y:S01]  /*05a0*/  USHF.L.U32 UR6, UR6, 0x1, URZ ;  /* 0x0000000106067899 */ /* 0x000fe200080006ff */
[----:B------:R-:W1:Y:S11]  /*05b0*/  FENCE.VIEW.ASYNC.S ;  /* 0x00000000000073c6 */ /* 0x000e760000000000 */
[----:B-1----:R1:W2:Y:S01]  /*05c0*/  SYNCS.EXCH.64 URZ, [UR5], UR6 ;  /* 0x0000000605ff75b2 */ /* 0x0022a20008000100 */
[----:B------:R1:W3:Y:S01]  /*05d0*/  SYNCS.EXCH.64 URZ, [UR5+0x18], UR6 ;  /* 0x0000180605ff75b2 */ /* 0x0002e20008000100 */
[----:B------:R1:W1:Y:S01]  /*05e0*/  SYNCS.EXCH.64 URZ, [UR5+0x8], UR6 ;  /* 0x0000080605ff75b2 */ /* 0x0002620008000100 */
[----:B------:R1:W1:Y:S01]  /*05f0*/  SYNCS.EXCH.64 URZ, [UR5+0x20], UR6 ;  /* 0x0000200605ff75b2 */ /* 0x0002620008000100 */
[----:B------:R1:W1:Y:S01]  /*0600*/  SYNCS.EXCH.64 URZ, [UR5+0x10], UR6 ;  /* 0x0000100605ff75b2 */ /* 0x0002620008000100 */
[----:B------:R1:W1:Y:S01]  /*0610*/  SYNCS.EXCH.64 URZ, [UR5+0x28], UR6 ;  /* 0x0000280605ff75b2 */ /* 0x0002620008000100 */
[----:B------:R-:W-:Y:S01]  /*0620*/  NOP ;  /* 0x0000000000007918 */ /* 0x000fe20000000000 */
.L_x_9:
[----:B------:R-:W4:Y:S01]  /*0630*/  SHFL.IDX PT, R0, R6, RZ, 0x1f ;  /* 0x00001fff06007589 */ /* 0x000f2200000e0000 */
[----:B------:R-:W-:Y:S01]  /*0640*/  NOP ;  /* 0x0000000000007918 */ /* 0x000fe20000000000 */
[----:B----4-:R-:W-:-:S13]  /*0650*/  ISETP.NE.AND P0, PT, R0, 0x1, PT ;  /* 0x000000010000780c */ /* 0x010fda0003f05270 */
[----:B------:R-:W-:Y:S05]  /*0660*/  @P0 BRA `(.L_x_10) ;  /* 0x0000000000580947 */ /* 0x000fea0003800000 */
[----:B-1----:R-:W1:Y:S01]  /*0670*/  S2UR UR6, SR_CgaCtaId ;  /* 0x00000000000679c3 */ /* 0x002e620000008800 */
[----:B------:R-:W-:Y:S01]  /*0680*/  UMOV UR7, 0x400 ;  /* 0x0000040000077882 */ /* 0x000fe20000000000 */
[----:B------:R-:W-:Y:S01]  /*0690*/  UMOV UR5, 0x20 ;  /* 0x0000002000057882 */ /* 0x000fe20000000000 */
[----:B------:R-:W-:Y:S01]  /*06a0*/  UMOV UR4, 0x80 ;  /* 0x0000008000047882 */ /* 0x000fe20000000000 */
[----:B------:R-:W-:-:S04]  /*06b0*/  UIADD3 UR8, UPT, UPT, -UR5, 0x100000, URZ ;  /* 0x0010000005087890 */ /* 0x000fc8000fffe1ff */
[----:B------:R-:W-:Y:S02]  /*06c0*/  USHF.L.U32 UR9, UR8, 0xb, URZ ;  /* 0x0000000b08097899 */ /* 0x000fe400080006ff */
[----:B------:R-:W-:Y:S02]  /*06d0*/  USHF.L.U32 UR8, UR8, 0x1, URZ ;  /* 0x0000000108087899 */ /* 0x000fe400080006ff */
[----:B------:R-:W-:-:S04]  /*06e0*/  UIADD3 UR4, UPT, UPT, -UR4, 0x100000, URZ ;  /* 0x0010000004047890 */ /* 0x000fc8000fffe1ff */
[----:B------:R-:W-:Y:S02]  /*06f0*/  USHF.L.U32 UR5, UR4, 0xb, URZ ;  /* 0x0000000b04057899 */ /* 0x000fe400080006ff */
[----:B------:R-:W-:Y:S01]  /*0700*/  USHF.L.U32 UR4, UR4, 0x1, URZ ;  /* 0x0000000104047899 */ /* 0x000fe200080006ff */
[----:B------:R-:W-:Y:S01]  /*0710*/  ELECT P0, URZ, PT ;  /* 0x0000000000ff782f */ /* 0x000fe20003800000 */
[----:B-1----:R-:W-:Y:S01]  /*0720*/  ULEA UR6, UR6, UR7, 0x18 ;  /* 0x0000000706067291 */ /* 0x002fe2000f8ec0ff */
[----:B------:R-:W1:Y:S11]  /*0730*/  FENCE.VIEW.ASYNC.S ;  /* 0x00000000000073c6 */ /* 0x000e760000000000 */
[----:B-1----:R4:W1:Y:S01]  /*0740*/  SYNCS.EXCH.64 URZ, [UR6+0x30], UR8 ;  /* 0x0000300806ff75b2 */ /* 0x0028620008000100 */
[----:B------:R4:W1:Y:S01]  /*0750*/  SYNCS.EXCH.64 URZ, [UR6+0x50], UR4 ;  /* 0x0000500406ff75b2 */ /* 0x0008620008000100 */
[----:B------:R4:W1:Y:S01]  /*0760*/  SYNCS.EXCH.64 URZ, [UR6+0x38], UR8 ;  /* 0x0000380806ff75b2 */ /* 0x0008620008000100 */
[----:B------:R4:W1:Y:S01]  /*0770*/  SYNCS.EXCH.64 URZ, [UR6+0x58], UR4 ;  /* 0x0000580406ff75b2 */ /* 0x0008620008000100 */
[----:B------:R4:W1:Y:S01]  /*0780*/  SYNCS.EXCH.64 URZ, [UR6+0x40], UR8 ;  /* 0x0000400806ff75b2 */ /* 0x0008620008000100 */
[----:B------:R4:W1:Y:S01]  /*0790*/  SYNCS.EXCH.64 URZ, [UR6+0x60], UR4 ;  /* 0x0000600406ff75b2 */ /* 0x0008620008000100 */
[----:B------:R4:W1:Y:S01]  /*07a0*/  SYNCS.EXCH.64 URZ, [UR6+0x48], UR8 ;  /* 0x0000480806ff75b2 */ /* 0x0008620008000100 */
[----:B------:R4:W1:Y:S02]  /*07b0*/  SYNCS.EXCH.64 URZ, [UR6+0x68], UR4 ;  /* 0x0000680406ff75b2 */ /* 0x0008640008000100 */
[----:B----4-:R-:W-:Y:S01]  /*07c0*/  NOP ;  /* 0x0000000000007918 */ /* 0x010fe20000000000 */
.L_x_10:
[----:B------:R-:W4:Y:S01]  /*07d0*/  SHFL.IDX PT, R0, R6, RZ, 0x1f ;  /* 0x00001fff06007589 */ /* 0x000f2200000e0000 */
[----:B------:R-:W-:Y:S01]  /*07e0*/  NOP ;  /* 0x0000000000007918 */ /* 0x000fe20000000000 */
[----:B----4-:R-:W-:-:S13]  /*07f0*/  ISETP.NE.AND P0, PT, R0, 0x3, PT ;  /* 0x000000030000780c */ /* 0x010fda0003f05270 */
[----:B------:R-:W-:Y:S05]  /*0800*/  @P0 BRA `(.L_x_11) ;  /* 0x0000000000300947 */ /* 0x000fea0003800000 */
[----:B-1----:R-:W1:Y:S01]  /*0810*/  S2UR UR5, SR_CgaCtaId ;  /* 0x00000000000579c3 */ /* 0x002e620000008800 */
        /* <DEDUP_REMOVED lines=8> */
[----:B-1----:R4:W1:Y:S01]  /*08a0*/  SYNCS.EXCH.64 URZ, [UR5+0x70], UR6 ;  /* 0x0000700605ff75b2 */ /* 0x0028620008000100 */
[----:B------:R4:W1:Y:S02]  /*08b0*/  SYNCS.EXCH.64 URZ, [UR5+0x78], UR6 ;  /* 0x0000780605ff75b2 */ /* 0x0008640008000100 */
[----:B----4-:R-:W-:Y:S01]  /*08c0*/  NOP ;  /* 0x0000000000007918 */ /* 0x010fe20000000000 */
.L_x_11:
[----:B------:R-:W4:Y:S01]  /*08d0*/  SHFL.IDX PT, R0, R6, RZ, 0x1f ;  /* 0x00001fff06007589 */ /* 0x000f2200000e0000 */
[----:B------:R-:W-:Y:S01]  /*08e0*/  NOP ;  /* 0x0000000000007918 */ /* 0x000fe20000000000 */
[----:B----4-:R-:W-:-:S13]  /*08f0*/  ISETP.NE.AND P0, PT, R0, 0x4, PT ;  /* 0x000000040000780c */ /* 0x010fda0003f05270 */
[----:B------:R-:W-:Y:S05]  /*0900*/  @P0 BRA `(.L_x_12) ;  /* 0x00000000004c0947 */ /* 0x000fea0003800000 */
[----:B-1----:R-:W1:Y:S01]  /*0910*/  S2UR UR5, SR_CgaCtaId ;  /* 0x00000000000579c3 */ /* 0x002e620000008800 */
[----:B------:R-:W-:Y:S01]  /*0920*/  UMOV UR7, 0xe0 ;  /* 0x000000e000077882 */ /* 0x000fe20000000000 */
[----:B------:R-:W-:Y:S01]  /*0930*/  UMOV UR6, 0x400 ;  /* 0x0000040000067882 */ /* 0x000fe20000000000 */
[----:B------:R-:W-:Y:S01]  /*0940*/  USEL UR7, UR7, 0x100, UP3 ;  /* 0x0000010007077887 */ /* 0x000fe20009800000 */
[----:B------:R-:W-:Y:S01]  /*0950*/  UMOV UR4, 0x1 ;  /* 0x0000000100047882 */ /* 0x000fe20000000000 */
[----:B------:R-:W-:Y:S01]  /*0960*/  ELECT P0, URZ, PT ;  /* 0x0000000000ff782f */ /* 0x000fe20003800000 */
[----:B------:R-:W-:-:S04]  /*0970*/  UIADD3 UR8, UPT, UPT, -UR4, 0x100000, URZ ;  /* 0x0010000004087890 */ /* 0x000fc8000fffe1ff */
[----:B------:R-:W-:Y:S02]  /*0980*/  USHF.L.U32 UR9, UR8, 0xb, URZ ;  /* 0x0000000b08097899 */ /* 0x000fe400080006ff */
[----:B------:R-:W-:Y:S02]  /*0990*/  USHF.L.U32 UR8, UR8, 0x1, URZ ;  /* 0x0000000108087899 */ /* 0x000fe400080006ff */
[----:B-1----:R-:W-:Y:S02]  /*09a0*/  ULEA UR5, UR5, UR6, 0x18 ;  /* 0x0000000605057291 */ /* 0x002fe4000f8ec0ff */
[----:B------:R-:W-:-:S04]  /*09b0*/  UIADD3 UR6, UPT, UPT, -UR7, 0x100000, URZ ;  /* 0x0010000007067890 */ /* 0x000fc8000fffe1ff */
[----:B------:R-:W-:Y:S02]  /*09c0*/  USHF.L.U32 UR7, UR6, 0xb, URZ ;  /* 0x0000000b06077899 */ /* 0x000fe400080006ff */
[----:B------:R-:W-:Y:S01]  /*09d0*/  USHF.L.U32 UR6, UR6, 0x1, URZ ;  /* 0x0000000106067899 */ /* 0x000fe200080006ff */
[----:B------:R-:W1:Y:S03]  /*09e0*/  FENCE.VIEW.ASYNC.S ;  /* 0x00000000000073c6 */ /* 0x000e660000000000 */
[----:B-1----:R4:W1:Y:S08]  /*09f0*/  SYNCS.EXCH.64 URZ, [UR5+0x80], UR8 ;  /* 0x0000800805ff75b2 */ /* 0x0028700008000100 */
[----:B------:R4:W1:Y:S01]  /*0a00*/  SYNCS.EXCH.64 URZ, [UR5+0x90], UR6 ;  /* 0x0000900605ff75b2 */ /* 0x0008620008000100 */
[----:B------:R4:W1:Y:S01]  /*0a10*/  SYNCS.EXCH.64 URZ, [UR5+0x88], UR8 ;  /* 0x0000880805ff75b2 */ /* 0x0008620008000100 */
[----:B------:R4:W1:Y:S02]  /*0a20*/  SYNCS.EXCH.64 URZ, [UR5+0x98], UR6 ;  /* 0x0000980605ff75b2 */ /* 0x0008640008000100 */
[----:B----4-:R-:W-:Y:S01]  /*0a30*/  NOP ;  /* 0x0000000000007918 */ /* 0x010fe20000000000 */
.L_x_12:
        /* <DEDUP_REMOVED lines=20> */
[----:B------:R4:W1:Y:S02]  /*0b80*/  SYNCS.EXCH.64 URZ, [UR6+0xb8], UR4 ;  /* 0x0000b80406ff75b2 */ /* 0x0008640008000100 */
[----:B----4-:R-:W-:Y:S01]  /*0b90*/  NOP ;  /* 0x0000000000007918 */ /* 0x010fe20000000000 */
.L_x_13:
[----:B------:R-:W4:Y:S01]  /*0ba0*/  SHFL.IDX PT, R0, R6, RZ, 0x1f ;  /* 0x00001fff06007589 */ /* 0x000f2200000e0000 */
[----:B------:R-:W1:Y:S01]  /*0bb0*/  S2UR UR47, SR_CTAID.X ;  /* 0x00000000002f79c3 */ /* 0x000e620000002500 */
[----:B------:R-:W-:-:S07]  /*0bc0*/  NOP ;  /* 0x0000000000007918 */ /* 0x000fce0000000000 */
[----:B------:R-:W1:Y:S01]  /*0bd0*/  S2UR UR46, SR_CTAID.Y ;  /* 0x00000000002e79c3 */ /* 0x000e620000002600 */
[----:B----4-:R-:W-:-:S13]  /*0be0*/  ISETP.NE.AND P0, PT, R0, 0x3, PT ;  /* 0x000000030000780c */ /* 0x010fda0003f05270 */
[----:B-1----:R-:W-:Y:S05]  /*0bf0*/  @P0 BRA `(.L_x_14) ;  /* 0x0000000000380947 */ /* 0x002fea0003800000 */
        /* <DEDUP_REMOVED lines=9> */
[----:B-1----:R1:W4:Y:S01]  /*0c90*/  SYNCS.EXCH.64 URZ, [UR5+0xc0], UR6 ;  /* 0x0000c00605ff75b2 */ /* 0x0023220008000100 */
[----:B------:R1:W1:Y:S01]  /*0ca0*/  SYNCS.EXCH.64 URZ, [UR5+0xd0], UR6 ;  /* 0x0000d00605ff75b2 */ /* 0x0002620008000100 */
[----:B------:R1:W1:Y:S01]  /*0cb0*/  SYNCS.EXCH.64 URZ, [UR5+0xc8], UR6 ;  /* 0x0000c80605ff75b2 */ /* 0x0002620008000100 */
[----:B------:R1:W1:Y:S01]  /*0cc0*/  SYNCS.EXCH.64 URZ, [UR5+0xd8], UR6 ;  /* 0x0000d80605ff75b2 */ /* 0x0002620008000100 */
[----:B------:R-:W-:Y:S01]  /*0cd0*/  NOP ;  /* 0x0000000000007918 */ /* 0x000fe20000000000 */
.L_x_14:
[----:B------:R-:W-:-:S05]  /*0ce0*/  CS2R.32 R3, SR_CgaSize ;  /* 0x0000000000037805 */ /* 0x000fca0000008a00 */
[----:B------:R-:W-:-:S05]  /*0cf0*/  IMAD R3, R3, -0xa0, RZ ;  /* 0xffffff6003037824 */ /* 0x000fca00078e02ff */
[----:B-1----:R-:W-:-:S14]  /*0d00*/  R2UR UR5, R3 ;  /* 0x00000000030572ca */ /* 0x002fdc00000e0000 */
[----:B------:R-:W1:Y:S01]  /*0d10*/  LDCU UR5, c[0x0][UR5+0x2b0] ;  /* 0x00005600050577ac */ /* 0x000e620008000800 */
[----:B------:R-:W-:Y:S01]  /*0d20*/  I2FP.F32.U32 R0, UR47 ;  /* 0x0000002f00007c45 */ /* 0x000fe20008201000 */
[----:B------:R-:W-:Y:S01]  /*0d30*/  NOP ;  /* 0x0000000000007918 */ /* 0x000fe20000000000 */
[----:B------:R-:W-:Y:S02]  /*0d40*/  I2FP.F32.U32 R3, UR46 ;  /* 0x0000002e00037c45 */ /* 0x000fe40008201000 */
[----:B------:R-:W-:-:S05]  /*0d50*/  CS2R.32 R2, SR_CgaSize ;  /* 0x0000000000027805 */ /* 0x000fca0000008a00 */
[----:B------:R-:W-:-:S05]  /*0d60*/  IMAD R2, R2, -0xa0, RZ ;  /* 0xffffff6002027824 */ /* 0x000fca00078e02ff */
[----:B------:R-:W-:-:S14]  /*0d70*/  R2UR UR4, R2 ;  /* 0x00000000020472ca */ /* 0x000fdc00000e0000 */
[----:B------:R-:W2:Y:S01]  /*0d80*/  LDCU UR4, c[0x0][UR4+0x2b4] ;  /* 0x00005680040477ac */ /* 0x000ea20008000800 */
[----:B------:R-:W2:Y:S01]  /*0d90*/  S2UR UR36, SR_CTAID.Z ;  /* 0x00000000002479c3 */ /* 0x000ea20000002700 */
[----:B------:R-:W3:Y:S01]  /*0da0*/  LDCU UR13, c[0x0][0xb24] ;  /* 0x00016480ff0d77ac */ /* 0x000ee20008000800 */
[----:B-1----:R-:W-:Y:S01]  /*0db0*/  FMUL R0, R0, UR5 ;  /* 0x0000000500007c20 */ /* 0x002fe20008400000 */
[----:B------:R-:W-:-:S05]  /*0dc0*/  CS2R.32 R2, SR_CgaSize ;  /* 0x0000000000027805 */ /* 0x000fca0000008a00 */
[----:B------:R-:W-:-:S05]  /*0dd0*/  IMAD R2, R2, -0xa0, RZ ;  /* 0xffffff6002027824 */ /* 0x000fca00078e02ff */
[----:B------:R-:W-:-:S14]  /*0de0*/  R2UR UR5, R2 ;  /* 0x00000000020572ca */ /* 0x000fdc00000e0000 */
[----:B------:R-:W1:Y:S01]  /*0df0*/  LDCU UR5, c[0x0][UR5+0x2a0] ;  /* 0x00005400050577ac */ /* 0x000e620008000800 */
[----:B------:R2:W4:Y:S01]  /*0e00*/  F2I.U32.TRUNC.NTZ R2, R0 ;  /* 0x0000000000027305 */ /* 0x000522000020f000 */
[----:B---3--:R-:W-:Y:S01]  /*0e10*/  UISETP.GE.AND UP0, UPT, UR13, 0x1, UPT ;  /* 0x000000010d00788c */ /* 0x008fe2000bf06270 */
[----:B--2---:R-:W-:Y:S01]  /*0e20*/  FMUL R0, R3, UR4 ;  /* 0x0000000403007c20 */ /* 0x004fe20008400000 */
[----:B------:R-:W-:-:S06]  /*0e30*/  RPCMOV.32 Rpc.LO, R3 ;  /* 0x0000000300007352 */ /* 0x000fcc0000000000 */
[----:B------:R-:W-:-:S05]  /*0e40*/  CS2R.32 R3, SR_CgaSize ;  /* 0x0000000000037805 */ /* 0x000fca0000008a00 */
[----:B------:R-:W-:-:S05]  /*0e50*/  IMAD R3, R3, -0xa0, RZ ;  /* 0xffffff6003037824 */ /* 0x000fca00078e02ff */
[----:B------:R-:W-:Y:S02]  /*0e60*/  R2UR UR4, R3 ;  /* 0x00000000030472ca */ /* 0x000fe400000e0000 */
[----:B------:R-:W-:-:S12]  /*0e70*/  RPCMOV.32 R3, Rpc.LO ;  /* 0x0000000000037353 */ /* 0x000fd80000000000 */
[----:B------:R-:W2:Y:S01]  /*0e80*/  LDCU UR4, c[0x0][UR4+0x2a4] ;  /* 0x00005480040477ac */ /* 0x000ea20008000800 */
[----:B----4-:R-:W-:Y:S01]  /*0e90*/  R2UR UR39, R2 ;  /* 0x00000000022772ca */ /* 0x010fe200000e0000 */
[----:B------:R-:W3:-:S12]  /*0ea0*/  F2I.U32.TRUNC.NTZ R0, R0 ;  /* 0x0000000000007305 */ /* 0x000ed8000020f000 */
[----:B------:R-:W-:-:S04]  /*0eb0*/  UIADD3 UR39, UPT, UPT, -UR39, URZ, URZ ;  /* 0x000000ff27277290 */ /* 0x000fc8000fffe1ff */
[----:B-1----:R-:W-:Y:S01]  /*0ec0*/  UIMAD UR39, UR5, UR39, UR47 ;  /* 0x00000027052772a4 */ /* 0x002fe2000f8e022f */
[----:B---3--:R-:W-:-:S13]  /*0ed0*/  R2UR UR38, R0 ;  /* 0x00000000002672ca */ /* 0x008fda00000e0000 */
[----:B------:R-:W-:-:S04]  /*0ee0*/  UIADD3 UR38, UPT, UPT, -UR38, URZ, URZ ;  /* 0x000000ff26267290 */ /* 0x000fc8000fffe1ff */
[----:B--2---:R-:W-:Y:S01]  /*0ef0*/  UIMAD UR38, UR4, UR38, UR46 ;  /* 0x00000026042672a4 */ /* 0x004fe2000f8e022e */
[----:B------:R-:W-:Y:S06]  /*0f00*/  BAR.SYNC.DEFER_BLOCKING 0x0 ;  /* 0x0000000000007b1d */ /* 0x000fec0000010000 */
[----:B------:R-:W-:Y:S05]  /*0f10*/  BRA.U !UP0, `(.L_x_15) ;  /* 0x0000000108b87547 */ /* 0x000fea000b800000 */
[----:B------:R-:W1:Y:S01]  /*0f20*/  LDCU.128 UR4, c[0x0][0xb10] ;  /* 0x00016200ff0477ac */ /* 0x000e620008000c00 */
[----:B------:R-:W2:Y:S01]  /*0f30*/  LDCU UR15, c[0x0][0x370] ;  /* 0x00006e00ff0f77ac */ /* 0x000ea20008000800 */
[----:B------:R-:W3:Y:S01]  /*0f40*/  LDCU UR14, c[0x0][0x374] ;  /* 0x00006e80ff0e77ac */ /* 0x000ee20008000800 */
[----:B------:R-:W4:Y:S01]  /*0f50*/  LDCU UR12, c[0x0][0xb0c] ;  /* 0x00016180ff0c77ac */ /* 0x000f220008000800 */
[----:B------:R-:W2:Y:S01]  /*0f60*/  LDCU UR11, c[0x0][0xb20] ;  /* 0x00016400ff0b77ac */ /* 0x000ea20008000800 */
[----:B------:R-:W2:Y:S01]  /*0f70*/  LDCU.64 UR8, c[0x0][0xb28] ;  /* 0x00016500ff0877ac */ /* 0x000ea20008000a00 */
[----:B-1----:R-:W-:Y:S02]  /*0f80*/  UISETP.NE.AND UP0, UPT, UR6, 0x1, UPT ;  /* 0x000000010600788c */ /* 0x002fe4000bf05270 */
[----:B---3--:R-:W-:Y:S02]  /*0f90*/  UIMAD.WIDE.U32 UR18, UR14, UR7, URZ ;  /* 0x000000070e1272a5 */ /* 0x008fe4000f8e00ff */
[----:B------:R-:W-:-:S02]  /*0fa0*/  UISETP.NE.AND UP4, UPT, UR13, 0x1, UPT ;  /* 0x000000010d00788c */ /* 0x000fc4000bf85270 */
[----:B----4-:R-:W-:Y:S02]  /*0fb0*/  UISETP.NE.AND UP1, UPT, UR12, 0x1, UPT ;  /* 0x000000010c00788c */ /* 0x010fe4000bf25270 */
[----:B------:R-:W-:Y:S02]  /*0fc0*/  UIMAD.WIDE.U32 UR20, UR46, UR7, URZ ;  /* 0x000000072e1472a5 */ /* 0x000fe4000f8e00ff */
[----:B--2---:R-:W-:Y:S01]  /*0fd0*/  UIMAD.WIDE.U32 UR16, UR15, UR4, URZ ;  /* 0x000000040f1072a5 */ /* 0x004fe2000f8e00ff */
[----:B------:R-:W-:Y:S01]  /*0fe0*/  UMOV UR7, UR19 ;  /* 0x0000001300077c82 */ /* 0x000fe20008000000 */
[----:B------:R-:W-:Y:S02]  /*0ff0*/  UIMAD.WIDE.U32 UR18, UR47, UR4, URZ ;  /* 0x000000042f1272a5 */ /* 0x000fe4000f8e00ff */
[----:B------:R-:W-:-:S03]  /*1000*/  @UP0 USHF.R.U32.HI UR14, URZ, UR11, UR7 ;  /* 0x0000000bff0e0299 */ /* 0x000fc60008011607 */
[----:B------:R-:W-:Y:S02]  /*1010*/  @UP1 USHF.R.U32.HI UR15, URZ, UR5, UR17 ;  /* 0x00000005ff0f1299 */ /* 0x000fe40008011611 */
[----:B------:R-:W-:Y:S02]  /*1020*/  UIMAD.WIDE.U32 UR16, UR14, UR8, URZ ;  /* 0x000000080e1072a5 */ /* 0x000fe4000f8e00ff */
[----:B------:R-:W-:Y:S02]  /*1030*/  USHF.R.U32.HI UR21, URZ, UR11, UR21 ;  /* 0x0000000bff157299 */ /* 0x000fe40008011615 */
[----:B------:R-:W-:Y:S02]  /*1040*/  UIMAD.WIDE.U32 UR22, UR15, UR8, URZ ;  /* 0x000000080f1672a5 */ /* 0x000fe4000f8e00ff */
[----:B------:R-:W-:Y:S02]  /*1050*/  @UP4 USHF.R.U32.HI UR14, URZ, UR9, UR17 ;  /* 0x00000009ff0e4299 */ /* 0x000fe40008011611 */
[----:B------:R-:W-:-:S02]  /*1060*/  USHF.R.U32.HI UR19, URZ, UR5, UR19 ;  /* 0x00000005ff137299 */ /* 0x000fc40008011613 */
[----:B------:R-:W-:Y:S02]  /*1070*/  USEL UR21, UR46, UR21, !UP0 ;  /* 0x000000152e157287 */ /* 0x000fe4000c000000 */
[----:B------:R-:W-:Y:S02]  /*1080*/  @UP4 USHF.R.U32.HI UR15, URZ, UR9, UR23 ;  /* 0x00000009ff0f4299 */ /* 0x000fe40008011617 */
[----:B------:R-:W-:Y:S02]  /*1090*/  UIMAD UR14, UR14, UR13, URZ ;  /* 0x0000000d0e0e72a4 */ /* 0x000fe4000f8e02ff */
[----:B------:R-:W-:Y:S02]  /*10a0*/  USEL UR19, UR47, UR19, !UP1 ;  /* 0x000000132f137287 */ /* 0x000fe4000c800000 */
[----:B------:R-:W-:Y:S02]  /*10b0*/  UIMAD UR4, UR15, UR13, URZ ;  /* 0x0000000d0f0472a4 */ /* 0x000fe4000f8e02ff */
[----:B------:R-:W-:-:S02]  /*10c0*/  UISETP.GE.AND UP0, UPT, UR21, UR14, UPT ;  /* 0x0000000e1500728c */ /* 0x000fc4000bf06270 */
[----:B------:R-:W-:Y:S02]  /*10d0*/  UIMAD.WIDE.U32 UR22, UR21, UR8, URZ ;  /* 0x00000008151672a5 */ /* 0x000fe4000f8e00ff */
[----:B------:R-:W-:Y:S02]  /*10e0*/  UISETP.GE.OR UP0, UPT, UR19, UR4, UP0 ;  /* 0x000000041300728c */ /* 0x000fe40008706670 */
[----:B------:R-:W-:Y:S02]  /*10f0*/  USHF.R.U32.HI UR4, URZ, UR9, UR23 ;  /* 0x00000009ff047299 */ /* 0x000fe40008011617 */
[----:B------:R-:W-:Y:S02]  /*1100*/  UIMAD.WIDE.U32 UR16, UR19, UR8, URZ ;  /* 0x00000008131072a5 */ /* 0x000fe4000f8e00ff */
[----:B------:R-:W-:Y:S02]  /*1110*/  USEL UR4, UR21, UR4, !UP4 ;  /* 0x0000000415047287 */ /* 0x000fe4000e000000 */
[----:B------:R-:W-:-:S02]  /*1120*/  UIADD3 UR5, UPT, UPT, -UR21, URZ, URZ ;  /* 0x000000ff15057290 */ /* 0x000fc4000fffe1ff */
[----:B------:R-:W-:Y:S02]  /*1130*/  UIADD3 UR8, UPT, UPT, -UR4, URZ, URZ ;  /* 0x000000ff04087290 */ /* 0x000fe4000fffe1ff */
[----:B------:R-:W-:Y:S02]  /*1140*/  @!UP0 USHF.R.U32.HI UR9, URZ, UR9, UR17 ;  /* 0x00000009ff098299 */ /* 0x000fe40008011611 */
[----:B------:R-:W-:Y:S02]  /*1150*/  UIMAD UR8, UR13, UR8, UR21 ;  /* 0x000000080d0872a4 */ /* 0x000fe4000f8e0215 */
[----:B------:R-:W-:Y:S02]  /*1160*/  @!UP0 USEL UR9, UR19, UR9, !UP4 ;  /* 0x0000000913098287 */ /* 0x000fe4000e000000 */
[----:B------:R-:W-:Y:S02]  /*1170*/  UIADD3 UR7, UPT, UPT, -UR19, URZ, URZ ;  /* 0x000000ff13077290 */ /* 0x000fe4000fffe1ff */
[----:B------:R-:W-:-:S02]  /*1180*/  @!UP0 UIMAD UR8, UR8, UR15, UR9 ;  /* 0x0000000f080882a4 */ /* 0x000fc4000f8e0209 */
[----:B------:R-:W-:Y:S02]  /*1190*/  @!UP0 UIADD3 UR4, UPT, UPT, UR4, -UR9, URZ ;  /* 0x8000000904048290 */ /* 0x000fe4000fffe0ff */
[----:B------:R-:W-:Y:S02]  /*11a0*/  UIMAD UR5, UR6, UR5, UR46 ;  /* 0x00000005060572a4 */ /* 0x000fe4000f8e022e */
[----:B------:R-:W-:Y:S02]  /*11b0*/  @!UP0 UIMAD UR21, UR4, UR13, UR19 ;  /* 0x0000000d041582a4 */ /* 0x000fe4000f8e0213 */
[----:B------:R-:W-:Y:S01]  /*11c0*/  UIMAD UR7, UR12, UR7, UR47 ;  /* 0x000000070c0772a4 */ /* 0x000fe2000f8e022f */
[----:B------:R-:W-:Y:S01]  /*11d0*/  @!UP0 UMOV UR19, UR8 ;  /* 0x0000000800138c82 */ /* 0x000fe20008000000 */
[----:B------:R-:W-:Y:S02]  /*11e0*/  UIMAD UR46, UR21, UR6, UR5 ;  /* 0x00000006152e72a4 */ /* 0x000fe4000f8e0205 */
[----:B------:R-:W-:-:S12]  /*11f0*/  UIMAD UR47, UR19, UR12, UR7 ;  /* 0x0000000c132f72a4 */ /* 0x000fd8000f8e0207 */
.L_x_15:
[----:B------:R-:W1:Y:S01]  /*1200*/  LDCU UR4, c[0x0][0xb30] ;  /* 0x00016600ff0477ac */ /* 0x000e620008000800 */
[----:B------:R-:W2:Y:S01]  /*1210*/  S2UR UR21, SR_CgaCtaId ;  /* 0x00000000001579c3 */ /* 0x000ea20000008800 */
[----:B-1----:R-:W-:-:S09]  /*1220*/  UISETP.NE.AND UP0, UPT, UR4, 0x1, UPT ;  /* 0x000000010400788c */ /* 0x002fd2000bf05270 */
[----:B--2---:R-:W-:Y:S05]  /*1230*/  BRA.U UP0, `(.L_x_16) ;  /* 0x0000000100407547 */ /* 0x004fea000b800000 */
[----:B------:R-:W1:Y:S01]  /*1240*/  LDCU.128 UR4, c[0x0][0xb10] ;  /* 0x00016200ff0477ac */ /* 0x000e620008000c00 */
[----:B------:R-:W2:Y:S01]  /*1250*/  LDCU UR9, c[0x0][0xb0c] ;  /* 0x00016180ff0977ac */ /* 0x000ea20008000800 */
[----:B------:R-:W3:Y:S01]  /*1260*/  LDCU UR8, c[0x0][0xb20] ;  /* 0x00016400ff0877ac */ /* 0x000ee20008000800 */
[----:B-1----:R-:W-:Y:S02]  /*1270*/  UIMAD.WIDE.U32 UR14, UR47, UR4, URZ ;  /* 0x000000042f0e72a5 */ /* 0x002fe4000f8e00ff */
[----:B------:R-:W-:Y:S02]  /*1280*/  UIMAD.WIDE.U32 UR12, UR46, UR7, URZ ;  /* 0x000000072e0c72a5 */ /* 0x000fe4000f8e00ff */
[----:B--2---:R-:W-:Y:S02]  /*1290*/  UISETP.NE.AND UP1, UPT, UR9, 0x1, UPT ;  /* 0x000000010900788c */ /* 0x004fe4000bf25270 */
[----:B------:R-:W-:Y:S01]  /*12a0*/  UISETP.NE.AND UP0, UPT, UR6, 0x1, UPT ;  /* 0x000000010600788c */ /* 0x000fe2000bf05270 */
[----:B------:R-:W-:Y:S01]  /*12b0*/  UMOV UR7, UR15 ;  /* 0x0000000f00077c82 */ /* 0x000fe20008000000 */
[----:B---3--:R-:W-:-:S02]  /*12c0*/  USHF.R.U32.HI UR8, URZ, UR8, UR13 ;  /* 0x00000008ff087299 */ /* 0x008fc4000801160d */
[----:B------:R-:W-:Y:S02]  /*12d0*/  USHF.R.U32.HI UR5, URZ, UR5, UR7 ;  /* 0x00000005ff057299 */ /* 0x000fe40008011607 */
[----:B------:R-:W-:Y:S02]  /*12e0*/  USEL UR8, UR46, UR8, !UP0 ;  /* 0x000000082e087287 */ /* 0x000fe4000c000000 */
[----:B------:R-:W-:-:S04]  /*12f0*/  USEL UR5, UR47, UR5, !UP1 ;  /* 0x000000052f057287 */ /* 0x000fc8000c800000 */
[----:B------:R-:W-:Y:S02]  /*1300*/  UIADD3 UR4, UPT, UPT, UR5, -UR8, URZ ;  /* 0x8000000805047290 */ /* 0x000fe4000fffe0ff */
[----:B------:R-:W-:Y:S02]  /*1310*/  UIADD3 UR5, UPT, UPT, -UR5, UR8, URZ ;  /* 0x0000000805057290 */ /* 0x000fe4000fffe1ff */
[----:B------:R-:W-:Y:S02]  /*1320*/  UIMAD UR46, UR4, UR6, UR46 ;  /* 0x00000006042e72a4 */ /* 0x000fe4000f8e022e */
[----:B------:R-:W-:-:S12]  /*1330*/  UIMAD UR47, UR5, UR9, UR47 ;  /* 0x00000009052f72a4 */ /* 0x000fd8000f8e022f */
.L_x_16:
[----:B------:R-:W-:Y:S01]  /*1340*/  BAR.SYNC.DEFER_BLOCKING 0x0 ;  /* 0x0000000000007b1d */ /* 0x000fe20000010000 */
[----:B------:R-:W-:Y:S01]  /*1350*/  UISETP.NE.AND UP0, UPT, UR10, 0x2, UPT ;  /* 0x000000020a00788c */ /* 0x000fe2000bf05270 */
[----:B------:R-:W-:Y:S02]  /*1360*/  ISETP.NE.OR P2, PT, R4, 0x2, !P2 ;  /* 0x000000020400780c */ /* 0x000fe40005745670 */
[----:B------:R-:W-:Y:S02]  /*1370*/  LOP3.LUT R14, R5, 0x1f, RZ, 0xc0, !PT ;  /* 0x0000001f050e7812 */ /* 0x000fe400078ec0ff */
[----:B------:R-:W1:Y:S04]  /*1380*/  LDCU UR37, c[0x0][0xb24] ;  /* 0x00016480ff2577ac */ /* 0x000e680008000800 */
[----:B------:R-:W-:Y:S05]  /*1390*/  BRA.U UP0, `(.L_x_17) ;  /* 0x0000001100447547 */ /* 0x000fea000b800000 */
[----:B------:R-:W2:Y:S01]  /*13a0*/  LDCU UR27, c[0x0][0x38c] ;  /* 0x00007180ff1b77ac */ /* 0x000ea20008000800 */
[----:B------:R-:W-:Y:S01]  /*13b0*/  HFMA2 R9, -RZ, RZ, 0, 0 ;  /* 0x00000000ff097431 */ /* 0x000fe200000001ff */
[----:B------:R-:W-:Y:S01]  /*13c0*/  ISETP.EQ.OR P1, PT, R14, RZ, P2 ;  /* 0x000000ff0e00720c */ /* 0x000fe20001722670 */
[----:B------:R-:W-:Y:S01]  /*13d0*/  IMAD.MOV.U32 R0, RZ, RZ, 0x1 ;  /* 0x00000001ff007424 */ /* 0x000fe200078e00ff */
[----:B------:R-:W-:Y:S01]  /*13e0*/  MOV R10, RZ ;  /* 0x000000ff000a7202 */ /* 0x000fe20000000f00 */
[----:B------:R-:W-:Y:S01]  /*13f0*/  IMAD.MOV.U32 R12, RZ, RZ, RZ ;  /* 0x000000ffff0c7224 */ /* 0x000fe200078e00ff */
[----:B------:R-:W3:Y:S01]  /*1400*/  LDCU UR22, c[0x0][0x370] ;  /* 0x00006e00ff1677ac */ /* 0x000ee20008000800 */
[----:B------:R-:W-:Y:S01]  /*1410*/  IMAD.MOV.U32 R11, RZ, RZ, 0x1 ;  /* 0x00000001ff0b7424 */ /* 0x000fe200078e00ff */
[----:B------:R-:W4:Y:S01]  /*1420*/  LDCU.64 UR30, c[0x0][0x348] ;  /* 0x00006900ff1e77ac */ /* 0x000f220008000a00 */
[----:B------:R-:W1:Y:S01]  /*1430*/  LDCU UR15, c[0x0][0x374] ;  /* 0x00006e80ff0f77ac */ /* 0x000e620008000800 */
[----:B--2---:R-:W-:Y:S01]  /*1440*/  UIADD3 UR4, UPT, UPT, UR27, 0x3f, URZ ;  /* 0x0000003f1b047890 */ /* 0x004fe2000fffe0ff */
[----:B------:R-:W-:-:S03]  /*1450*/  UMOV UR25, URZ ;  /* 0x000000ff00197c82 */ /* 0x000fc60008000000 */
[----:B------:R-:W-:-:S04]  /*1460*/  USHF.R.S32.HI UR29, URZ, 0x1f, UR4 ;  /* 0x0000001fff1d7899 */ /* 0x000fc80008011404 */
[----:B------:R-:W-:Y:S02]  /*1470*/  ULEA.HI UR29, UR29, UR4, URZ, 0x6 ;  /* 0x000000041d1d7291 */ /* 0x000fe4000f8f30ff */
[----:B------:R-:W-:Y:S02]  /*1480*/  UIADD3 UR4, UPT, UPT, UR27, -0x1, URZ ;  /* 0xffffffff1b047890 */ /* 0x000fe4000fffe0ff */
[----:B------:R-:W-:Y:S02]  /*1490*/  USHF.R.S32.HI UR29, URZ, 0x6, UR29 ;  /* 0x00000006ff1d7899 */ /* 0x000fe4000801141d */
[----:B------:R-:W-:Y:S02]  /*14a0*/  UISETP.GE.U32.AND UP1, UPT, UR4, -0x7f, UPT ;  /* 0xffffff810400788c */ /* 0x000fe4000bf26070 */
[----:B------:R-:W-:Y:S02]  /*14b0*/  UISETP.LT.U32.AND UP0, UPT, UR29, 0x3, UPT ;  /* 0x000000031d00788c */ /* 0x000fe4000bf01070 */
[----:B------:R-:W-:-:S02]  /*14c0*/  UIADD3 UR27, UPT, UPT, UR27, 0x7e, URZ ;  /* 0x0000007e1b1b7890 */ /* 0x000fc4000fffe0ff */
[----:B------:R-:W-:-:S04]  /*14d0*/  USEL UR28, UR29, 0x3, UP0 ;  /* 0x000000031d1c7887 */ /* 0x000fc80008000000 */
[----:B------:R-:W-:Y:S02]  /*14e0*/  UIADD3 UR14, UPT, UPT, UR28, -0x1, URZ ;  /* 0xffffffff1c0e7890 */ /* 0x000fe4000fffe0ff */
[----:B------:R-:W-:Y:S02]  /*14f0*/  @UP1 UIADD3 UR14, UPT, UPT, UR28, URZ, URZ ;  /* 0x000000ff1c0e1290 */ /* 0x000fe4000fffe0ff */
[----:B------:R-:W-:Y:S02]  /*1500*/  UIADD3 UR26, UPT, UPT, UR29, -UR28, URZ ;  /* 0x8000001c1d1a7290 */ /* 0x000fe4000fffe0ff */
[----:B-1-34-:R-:W-:-:S12]  /*1510*/  UIADD3 UR14, UPT, UPT, UR14, 0x1, URZ ;  /* 0x000000010e0e7890 */ /* 0x01afd8000fffe0ff */
.L_x_35:
[----:B------:R-:W-:Y:S01]  /*1520*/  UISETP.NE.AND UP0, UPT, UR21, URZ, UPT ;  /* 0x000000ff1500728c */ /* 0x000fe2000bf05270 */
[----:B------:R-:W1:Y:S08]  /*1530*/  S2UR UR21, SR_CgaCtaId ;  /* 0x00000000001579c3 */ /* 0x000e700000008800 */
[----:B------:R-:W-:Y:S05]  /*1540*/  BRA.U UP0, `(.L_x_18) ;  /* 0x0000000100347547 */ /* 0x000fea000b800000 */
[----:B------:R-:W2:Y:S01]  /*1550*/  S2R R2, SR_CgaCtaId ;  /* 0x0000000000027919 */ /* 0x000ea20000008800 */
[----:B------:R-:W-:-:S04]  /*1560*/  MOV R3, 0x400 ;  /* 0x0000040000037802 */ /* 0x000fc80000000f00 */
[----:B--2---:R-:W-:Y:S02]  /*1570*/  LEA R2, R2, R3, 0x18 ;  /* 0x0000000302027211 */ /* 0x004fe400078ec0ff */
[----:B------:R-:W-:-:S03]  /*1580*/  SHF.L.U32 R3, R11, 0x1f, RZ ;  /* 0x0000001f0b037819 */ /* 0x000fc600000006ff */
[----:B------:R-:W-:-:S04]  /*1590*/  IMAD R2, R10, 0x8, R2 ;  /* 0x000000080a027824 */ /* 0x000fc800078e0202 */
[----:B------:R-:W2:Y:S02]  /*15a0*/  SYNCS.PHASECHK.TRANS64.TRYWAIT P0, [R2+URZ+0xd0], R3 ;  /* 0x0000d003020075a7 */ /* 0x000ea400080011ff */
[----:B--2---:R-:W-:Y:S05]  /*15b0*/  @!P0 BRA `(.L_x_19) ;  /* 0x000000c400b08947 */ /* 0x004fea0003800000 */
.L_x_304:
[----:B------:R2:W-:Y:S02]  /*15c0*/  SYNCS.ARRIVE.TRANS64.A1T0 RZ, [R2+URZ+0xc0], RZ ;  /* 0x0000c0ff02ff79a7 */ /* 0x0005e400081000ff */
[----:B--2---:R-:W-:-:S05]  /*15d0*/  VIADD R2, R10, 0x1 ;  /* 0x000000010a027836 */ /* 0x004fca0000000000 */
[----:B------:R-:W-:-:S04]  /*15e0*/  ISETP.NE.AND P0, PT, R2, 0x2, PT ;  /* 0x000000020200780c */ /* 0x000fc80003f05270 */
[----:B------:R-:W-:Y:S02]  /*15f0*/  SEL R3, RZ, 0x1, P0 ;  /* 0x00000001ff037807 */ /* 0x000fe40000000000 */
[----:B------:R-:W-:Y:S02]  /*1600*/  SEL R10, R2, RZ, P0 ;  /* 0x000000ff020a7207 */ /* 0x000fe40000000000 */
[----:B------:R-:W-:-:S07]  /*1610*/  LOP3.LUT R11, R11, R3, RZ, 0x3c, !PT ;  /* 0x000000030b0b7212 */ /* 0x000fce00078e3cff */
.L_x_18:
[----:B------:R-:W-:Y:S01]  /*1620*/  UMOV UR13, 0x400 ;  /* 0x00000400000d7882 */ /* 0x000fe20000000000 */
[----:B------:R-:W-:Y:S01]  /*1630*/  SHF.L.U32 R2, R0, 0x1f, RZ ;  /* 0x0000001f00027819 */ /* 0x000fe200000006ff */
[----:B-1----:R-:W-:Y:S02]  /*1640*/  ULEA UR13, UR21, UR13, 0x18 ;  /* 0x0000000d150d7291 */ /* 0x002fe4000f8ec0ff */
[----:B------:R-:W-:Y:S02]  /*1650*/  UISETP.GE.U32.AND UP0, UPT, UR27, 0x7f, UPT ;  /* 0x0000007f1b00788c */ /* 0x000fe4000bf06070 */
[----:B------:R-:W-:Y:S02]  /*1660*/  ULEA UR4, UR25, UR13, 0x3 ;  /* 0x0000000d19047291 */ /* 0x000fe4000f8e18ff */
[----:B------:R-:W-:Y:S02]  /*1670*/  USHF.L.U32 UR35, UR47, 0x7, URZ ;  /* 0x000000072f237899 */ /* 0x000fe400080006ff */
[----:B------:R-:W-:Y:S01]  /*1680*/  USHF.L.U32 UR11, UR46, 0x8, URZ ;  /* 0x000000082e0b7899 */ /* 0x000fe200080006ff */
[----:B------:R-:W-:-:S04]  /*1690*/  UMOV UR5, URZ ;  /* 0x000000ff00057c82 */ /* 0x000fc80008000000 */
[----:B------:R1:W2:Y:S01]  /*16a0*/  SYNCS.PHASECHK.TRANS64.TRYWAIT P0, [UR4+0x18], R2 ;  /* 0x00001802ff0075a7 */ /* 0x0002a20008001104 */
[----:B------:R-:W-:Y:S06]  /*16b0*/  BRA.U !UP0, `(.L_x_20) ;  /* 0x0000000108a87547 */ /* 0x000fec000b800000 */
[----:B------:R-:W-:Y:S01]  /*16c0*/  UMOV UR4, URZ ;  /* 0x000000ff00047c82 */ /* 0x000fe20008000000 */
[----:B------:R-:W-:-:S05]  /*16d0*/  UMOV UR20, UR25 ;  /* 0x0000001900147c82 */ /* 0x000fca0008000000 */
.L_x_25:
[----:B---3--:R-:W-:Y:S01]  /*16e0*/  ULEA UR33, UR20, UR13, 0x3 ;  /* 0x0000000d14217291 */ /* 0x008fe2000f8e18ff */
[----:B--2---:R-:W-:Y:S01]  /*16f0*/  @!P2 MOV R3, 0xc000 ;  /* 0x0000c0000003a802 */ /* 0x004fe20000000f00 */
[----:B--2-4-:R-:W-:Y:S10]  /*1700*/  @P0 BRA `(.L_x_21) ;  /* 0x00000000000c0947 */ /* 0x014ff40003800000 */
[----:B-1----:R-:W-:-:S04]  /*1710*/  SHF.L.U32 R2, R0, 0x1f, RZ ;  /* 0x0000001f00027819 */ /* 0x002fc800000006ff */
[----:B------:R-:W1:Y:S02]  /*1720*/  SYNCS.PHASECHK.TRANS64.TRYWAIT P0, [UR33+0x18], R2 ;  /* 0x00001802ff0075a7 */ /* 0x000e640008001121 */
[----:B-1----:R-:W-:Y:S05]  /*1730*/  @!P0 BRA `(.L_x_22) ;  /* 0x000000c400648947 */ /* 0x002fea0003800000 */
.L_x_21:
[----:B------:R2:W-:Y:S01]  /*1740*/  @!P2 SYNCS.ARRIVE.TRANS64 RZ, [UR33], R3 ;  /* 0x00000003ffffa9a7 */ /* 0x0005e20008000021 */
[----:B------:R-:W-:Y:S04]  /*1750*/  BSSY.RECONVERGENT B0, `(.L_x_23) ;  /* 0x0000003000007945 */ /* 0x000fe80003800200 */
[----:B------:R-:W-:Y:S05]  /*1760*/  @P1 BRA `(.L_x_24) ;  /* 0x0000000000041947 */ /* 0x000fea0003800000 */
[----:B------:R-:W-:Y:S05]  /*1770*/  BPT.TRAP 0x1 ;  /* 0x000000040000795c */ /* 0x000fea0000300000 */
.L_x_24:
[----:B------:R-:W-:Y:S05]  /*1780*/  BSYNC.RECONVERGENT B0 ;  /* 0x0000000000007941 */ /* 0x000fea0003800200 */
.L_x_23:
[----:B------:R-:W-:Y:S02]  /*1790*/  UIADD3 UR25, UPT, UPT, UR20, 0x1, URZ ;  /* 0x0000000114197890 */ /* 0x000fe4000fffe0ff */
[----:B------:R-:W-:Y:S02]  /*17a0*/  ULEA UR32, UR20, UR13, 0xe ;  /* 0x0000000d14207291 */ /* 0x000fe4000f8e70ff */
[----:B------:R-:W-:Y:S02]  /*17b0*/  UISETP.NE.AND UP0, UPT, UR25, 0x3, UPT ;  /* 0x000000031900788c */ /* 0x000fe4000bf05270 */
[----:B------:R-:W-:Y:S02]  /*17c0*/  UIADD3 UR18, UP1, UPT, UR30, 0x80, URZ ;  /* 0x000000801e127890 */ /* 0x000fe4000ff3e0ff */
[----:B------:R-:W-:Y:S02]  /*17d0*/  USEL UR6, URZ, 0x1, UP0 ;  /* 0x00000001ff067887 */ /* 0x000fe40008000000 */
[----:B------:R-:W-:-:S02]  /*17e0*/  USEL UR25, UR25, URZ, UP0 ;  /* 0x000000ff19197287 */ /* 0x000fc40008000000 */
[----:B------:R-:W-:Y:S02]  /*17f0*/  ULEA UR8, UR20, UR13, 0xf ;  /* 0x0000000d14087291 */ /* 0x000fe4000f8e78ff */
[----:B------:R-:W-:Y:S01]  /*1800*/  UIADD3 UR16, UP0, UPT, UR30, 0x180, URZ ;  /* 0x000001801e107890 */ /* 0x000fe2000ff1e0ff */
[----:B------:R-:W-:Y:S01]  /*1810*/  LOP3.LUT R0, R0, UR6, RZ, 0x3c, !PT ;  /* 0x0000000600007c12 */ /* 0x000fe2000f8e3cff */
[----:B------:R-:W-:Y:S02]  /*1820*/  ULEA UR5, UR25, UR13, 0x3 ;  /* 0x0000000d19057291 */ /* 0x000fe4000f8e18ff */
[----:B------:R-:W-:Y:S01]  /*1830*/  USHF.L.U32 UR34, UR4, 0x6, URZ ;  /* 0x0000000604227899 */ /* 0x000fe200080006ff */
[----:B-1----:R-:W-:Y:S01]  /*1840*/  SHF.L.U32 R2, R0, 0x1f, RZ ;  /* 0x0000001f00027819 */ /* 0x002fe200000006ff */
[----:B------:R-:W-:Y:S02]  /*1850*/  UIADD3.X UR19, UPT, UPT, URZ, UR31, URZ, UP1, !UPT ;  /* 0x0000001fff137290 */ /* 0x000fe40008ffe4ff */
[----:B------:R-:W-:-:S02]  /*1860*/  UIADD3 UR32, UPT, UPT, UR32, 0x10800, URZ ;  /* 0x0001080020207890 */ /* 0x000fc4000fffe0ff */
[----:B------:R-:W-:Y:S01]  /*1870*/  UIADD3 UR8, UPT, UPT, UR8, 0x1c800, URZ ;  /* 0x0001c80008087890 */ /* 0x000fe2000fffe0ff */
[----:B------:R3:W4:Y:S01]  /*1880*/  SYNCS.PHASECHK.TRANS64.TRYWAIT P0, [UR5+0x18], R2 ;  /* 0x00001802ff0075a7 */ /* 0x0007220008001105 */
[----:B------:R-:W-:Y:S01]  /*1890*/  UIADD3.X UR17, UPT, UPT, URZ, UR31, URZ, UP0, !UPT ;  /* 0x0000001fff117290 */ /* 0x000fe200087fe4ff */
[----:B------:R-:W-:Y:S01]  /*18a0*/  UMOV UR6, 0x0 ;  /* 0x0000000000067882 */ /* 0x000fe20000000000 */
[----:B------:R-:W-:Y:S01]  /*18b0*/  UMOV UR7, 0x10000000 ;  /* 0x1000000000077882 */ /* 0x000fe20000000000 */
[----:B------:R-:W-:Y:S01]  /*18c0*/  UMOV UR12, UR36 ;  /* 0x00000024000c7c82 */ /* 0x000fe20008000000 */
[----:B------:R-:W-:Y:S01]  /*18d0*/  UMOV UR9, UR33 ;  /* 0x0000002100097c82 */ /* 0x000fe20008000000 */
[----:B------:R-:W-:Y:S01]  /*18e0*/  UMOV UR10, UR34 ;  /* 0x00000022000a7c82 */ /* 0x000fe20008000000 */
[----:B------:R3:W-:Y:S01]  /*18f0*/  UTMALDG.3D [UR32], [UR18], desc[UR6] ;  /* 0x00000620120075b4 */ /* 0x0007e20008011000 */
[----:B------:R-:W-:Y:S01]  /*1900*/  UIADD3 UR4, UPT, UPT, UR4, 0x1, URZ ;  /* 0x0000000104047890 */ /* 0x000fe2000fffe0ff */
[----:B------:R-:W-:Y:S01]  /*1910*/  UMOV UR5, UR14 ;  /* 0x0000000e00057c82 */ /* 0x000fe20008000000 */
[----:B------:R-:W-:-:S02]  /*1920*/  UMOV UR20, UR25 ;  /* 0x0000001900147c82 */ /* 0x000fc40008000000 */
[----:B------:R-:W-:Y:S01]  /*1930*/  UISETP.NE.AND UP0, UPT, UR4, UR14, UPT ;  /* 0x0000000e0400728c */ /* 0x000fe2000bf05270 */
[----:B------:R3:W-:Y:S08]  /*1940*/  UTMALDG.3D [UR8], [UR16], desc[UR6] ;  /* 0x00000608100075b4 */ /* 0x0007f00008011000 */
[----:B------:R-:W-:Y:S05]  /*1950*/  BRA.U UP0, `(.L_x_25) ;  /* 0xfffffffd00607547 */ /* 0x000fea000b83ffff */
.L_x_20:
[----:B--2-4-:R-:W-:Y:S01]  /*1960*/  PLOP3.LUT P0, PT, PT, PT, UP3, 0x80, 0x8 ;  /* 0x000000000008781c */ /* 0x014fe20003f0f038 */
[----:B------:R-:W-:Y:S01]  /*1970*/  ULEA UR4, UR25, UR13, 0x3 ;  /* 0x0000000d19047291 */ /* 0x000fe2000f8e18ff */
[----:B-1-3--:R-:W-:Y:S01]  /*1980*/  SHF.L.U32 R2, R0, 0x1f, RZ ;  /* 0x0000001f00027819 */ /* 0x00afe200000006ff */
[----:B------:R-:W-:-:S10]  /*1990*/  UISETP.GT.AND UP0, UPT, UR29, UR28, UPT ;  /* 0x0000001c1d00728c */ /* 0x000fd4000bf04270 */
[----:B------:R-:W-:Y:S01]  /*19a0*/  @!P0 SYNCS.ARRIVE.TRANS64.A1T0 RZ, [UR13+0x78], RZ ;  /* 0x000078ffffff89a7 */ /* 0x000fe2000810000d */
[----:B------:R1:W2:Y:S01]  /*19b0*/  SYNCS.PHASECHK.TRANS64.TRYWAIT P0, [UR4+0x18], R2 ;  /* 0x00001802ff0075a7 */ /* 0x0002a20008001104 */
[----:B------:R-:W-:Y:S05]  /*19c0*/  BRA.U !UP0, `(.L_x_26) ;  /* 0x0000000108ac7547 */ /* 0x000fea000b800000 */
[----:B------:R-:W-:Y:S01]  /*19d0*/  UIADD3 UR4, UPT, UPT, UR26, UR5, URZ ;  /* 0x000000051a047290 */ /* 0x000fe2000fffe0ff */
[----:B------:R-:W-:-:S11]  /*19e0*/  UMOV UR34, UR25 ;  /* 0x0000001900227c82 */ /* 0x000fd60008000000 */
.L_x_31:
[----:B------:R-:W-:Y:S01]  /*19f0*/  ULEA UR17, UR34, UR13, 0x3 ;  /* 0x0000000d22117291 */ /* 0x000fe2000f8e18ff */
[----:B--2---:R-:W-:Y:S01]  /*1a00*/  @!P2 MOV R3, 0xc000 ;  /* 0x0000c0000003a802 */ /* 0x004fe20000000f00 */
[----:B--2-4-:R-:W-:Y:S10]  /*1a10*/  @P0 BRA `(.L_x_27) ;  /* 0x00000000000c0947 */ /* 0x014ff40003800000 */
[----:B-1----:R-:W-:-:S04]  /*1a20*/  SHF.L.U32 R2, R0, 0x1f, RZ ;  /* 0x0000001f00027819 */ /* 0x002fc800000006ff */
[----:B------:R-:W1:Y:S02]  /*1a30*/  SYNCS.PHASECHK.TRANS64.TRYWAIT P0, [UR17+0x18], R2 ;  /* 0x00001802ff0075a7 */ /* 0x000e640008001111 */
[----:B-1----:R-:W-:Y:S05]  /*1a40*/  @!P0 BRA `(.L_x_28) ;  /* 0x000000c000b88947 */ /* 0x002fea0003800000 */
.L_x_27:
[----:B------:R2:W-:Y:S01]  /*1a50*/  @!P2 SYNCS.ARRIVE.TRANS64 RZ, [UR17], R3 ;  /* 0x00000003ffffa9a7 */ /* 0x0005e20008000011 */
[----:B------:R-:W-:Y:S04]  /*1a60*/  BSSY.RECONVERGENT B0, `(.L_x_29) ;  /* 0x0000003000007945 */ /* 0x000fe80003800200 */
[----:B------:R-:W-:Y:S05]  /*1a70*/  @P1 BRA `(.L_x_30) ;  /* 0x0000000000041947 */ /* 0x000fea0003800000 */
[----:B------:R-:W-:Y:S05]  /*1a80*/  BPT.TRAP 0x1 ;  /* 0x000000040000795c */ /* 0x000fea0000300000 */
.L_x_30:
[----:B------:R-:W-:Y:S05]  /*1a90*/  BSYNC.RECONVERGENT B0 ;  /* 0x0000000000007941 */ /* 0x000fea0003800200 */
.L_x_29:
[----:B------:R-:W-:Y:S02]  /*1aa0*/  UIADD3 UR25, UPT, UPT, UR34, 0x1, URZ ;  /* 0x0000000122197890 */ /* 0x000fe4000fffe0ff */
[----:B------:R-:W-:Y:S02]  /*1ab0*/  ULEA UR16, UR34, UR13, 0xe ;  /* 0x0000000d22107291 */ /* 0x000fe4000f8e70ff */
[----:B------:R-:W-:Y:S02]  /*1ac0*/  UISETP.NE.AND UP0, UPT, UR25, 0x3, UPT ;  /* 0x000000031900788c */ /* 0x000fe4000bf05270 */
[----:B------:R-:W-:Y:S02]  /*1ad0*/  UIADD3 UR40, UP1, UPT, UR30, 0x80, URZ ;  /* 0x000000801e287890 */ /* 0x000fe4000ff3e0ff */
[----:B------:R-:W-:Y:S02]  /*1ae0*/  USEL UR7, URZ, 0x1, UP0 ;  /* 0x00000001ff077887 */ /* 0x000fe40008000000 */
[----:B------:R-:W-:-:S02]  /*1af0*/  USEL UR25, UR25, URZ, UP0 ;  /* 0x000000ff19197287 */ /* 0x000fc40008000000 */
[----:B------:R-:W-:Y:S02]  /*1b00*/  ULEA UR8, UR34, UR13, 0xf ;  /* 0x0000000d22087291 */ /* 0x000fe4000f8e78ff */
[----:B------:R-:W-:Y:S01]  /*1b10*/  ULEA UR6, UR25, UR13, 0x3 ;  /* 0x0000000d19067291 */ /* 0x000fe2000f8e18ff */
[----:B------:R-:W-:Y:S01]  /*1b20*/  LOP3.LUT R0, R0, UR7, RZ, 0x3c, !PT ;  /* 0x0000000700007c12 */ /* 0x000fe2000f8e3cff */
[----:B------:R-:W-:Y:S02]  /*1b30*/  UIADD3 UR32, UP0, UPT, UR30, 0x180, URZ ;  /* 0x000001801e207890 */ /* 0x000fe4000ff1e0ff */
[----:B------:R-:W-:Y:S01]  /*1b40*/  USHF.L.U32 UR18, UR5, 0x6, URZ ;  /* 0x0000000605127899 */ /* 0x000fe200080006ff */
[----:B-1----:R-:W-:Y:S01]  /*1b50*/  SHF.L.U32 R2, R0, 0x1f, RZ ;  /* 0x0000001f00027819 */ /* 0x002fe200000006ff */
[----:B------:R-:W-:Y:S02]  /*1b60*/  UIADD3 UR16, UPT, UPT, UR16, 0x10800, URZ ;  /* 0x0001080010107890 */ /* 0x000fe4000fffe0ff */
[----:B------:R-:W-:Y:S01]  /*1b70*/  UIADD3.X UR41, UPT, UPT, URZ, UR31, URZ, UP1, !UPT ;  /* 0x0000001fff297290 */ /* 0x000fe20008ffe4ff */
[----:B------:R3:W4:Y:S01]  /*1b80*/  SYNCS.PHASECHK.TRANS64.TRYWAIT P0, [UR6+0x18], R2 ;  /* 0x00001802ff0075a7 */ /* 0x0007220008001106 */
[----:B------:R-:W-:-:S02]  /*1b90*/  UIADD3 UR8, UPT, UPT, UR8, 0x1c800, URZ ;  /* 0x0001c80008087890 */ /* 0x000fc4000fffe0ff */
[----:B------:R-:W-:Y:S01]  /*1ba0*/  UIADD3.X UR33, UPT, UPT, URZ, UR31, URZ, UP0, !UPT ;  /* 0x0000001fff217290 */ /* 0x000fe200087fe4ff */
[----:B------:R-:W-:Y:S01]  /*1bb0*/  UMOV UR6, 0x0 ;  /* 0x0000000000067882 */ /* 0x000fe20000000000 */
[----:B------:R-:W-:Y:S01]  /*1bc0*/  UMOV UR7, 0x10000000 ;  /* 0x1000000000077882 */ /* 0x000fe20000000000 */
[----:B------:R-:W-:Y:S01]  /*1bd0*/  UMOV UR19, UR35 ;  /* 0x0000002300137c82 */ /* 0x000fe20008000000 */
[----:B------:R-:W-:Y:S01]  /*1be0*/  UMOV UR20, UR36 ;  /* 0x0000002400147c82 */ /* 0x000fe20008000000 */
[----:B------:R-:W-:Y:S01]  /*1bf0*/  UMOV UR12, UR36 ;  /* 0x00000024000c7c82 */ /* 0x000fe20008000000 */
[----:B------:R-:W-:Y:S01]  /*1c00*/  UMOV UR9, UR17 ;  /* 0x0000001100097c82 */ /* 0x000fe20008000000 */
[----:B------:R-:W-:Y:S01]  /*1c10*/  UMOV UR10, UR18 ;  /* 0x00000012000a7c82 */ /* 0x000fe20008000000 */
[----:B------:R3:W-:Y:S01]  /*1c20*/  UTMALDG.3D [UR16], [UR40], desc[UR6] ;  /* 0x00000610280075b4 */ /* 0x0007e20008011000 */
[----:B------:R-:W-:Y:S01]  /*1c30*/  UIADD3 UR5, UPT, UPT, UR5, 0x1, URZ ;  /* 0x0000000105057890 */ /* 0x000fe2000fffe0ff */
[----:B------:R-:W-:-:S03]  /*1c40*/  UMOV UR34, UR25 ;  /* 0x0000001900227c82 */ /* 0x000fc60008000000 */
[----:B------:R-:W-:Y:S01]  /*1c50*/  UISETP.NE.AND UP0, UPT, UR5, UR4, UPT ;  /* 0x000000040500728c */ /* 0x000fe2000bf05270 */
[----:B------:R3:W-:Y:S08]  /*1c60*/  UTMALDG.3D [UR8], [UR32], desc[UR6] ;  /* 0x00000608200075b4 */ /* 0x0007f00008011000 */
[----:B---3--:R-:W-:Y:S05]  /*1c70*/  BRA.U UP0, `(.L_x_31) ;  /* 0xfffffffd005c7547 */ /* 0x008fea000b83ffff */
.L_x_26:
[C---:B--2---:R-:W-:Y:S01]  /*1c80*/  LEA R3, R9.reuse, UR13, 0x3 ;  /* 0x0000000d09037c11 */ /* 0x044fe2000f8e18ff */
[----:B------:R-:W-:Y:S01]  /*1c90*/  NOP ;  /* 0x0000000000007918 */ /* 0x000fe20000000000 */
[----:B-1----:R-:W-:Y:S02]  /*1ca0*/  SHF.L.U32 R2, R12, 0x1f, RZ ;  /* 0x0000001f0c027819 */ /* 0x002fe400000006ff */
[----:B------:R-:W-:Y:S02]  /*1cb0*/  LEA R4, R9, UR13, 0x4 ;  /* 0x0000000d09047c11 */ /* 0x000fe4000f8e20ff */
[----:B----4-:R-:W1:Y:S02]  /*1cc0*/  SYNCS.PHASECHK.TRANS64.TRYWAIT P0, [R3+URZ+0x80], R2 ;  /* 0x00008002030075a7 */ /* 0x010e6400080011ff */
[----:B-1----:R-:W-:Y:S05]  /*1cd0*/  @!P0 BRA `(.L_x_32) ;  /* 0x000000c0002c8947 */ /* 0x002fea0003800000 */
.L_x_307:
[----:B------:R-:W2:Y:S01]  /*1ce0*/  LDS.128 R4, [R4+0xf0] ;  /* 0x0000f00004047984 */ /* 0x000ea20000000c00 */
[----:B------:R-:W-:Y:S01]  /*1cf0*/  UISETP.GE.AND UP0, UPT, UR37, 0x1, UPT ;  /* 0x000000012500788c */ /* 0x000fe2000bf06270 */
[----:B------:R-:W-:Y:S01]  /*1d00*/  @!PT LDS RZ, [RZ] ;  /* 0x00000000fffff984 */ /* 0x000fe20000000800 */
[----:B------:R-:W-:Y:S01]  /*1d10*/  @!PT LDS RZ, [RZ] ;  /* 0x00000000fffff984 */ /* 0x000fe20000000800 */
[----:B------:R-:W-:Y:S01]  /*1d20*/  @!PT LDS RZ, [RZ] ;  /* 0x00000000fffff984 */ /* 0x000fe20000000800 */
[----:B------:R-:W-:Y:S01]  /*1d30*/  @!PT LDS RZ, [RZ] ;  /* 0x00000000fffff984 */ /* 0x000fe20000000800 */
[----:B------:R3:W-:Y:S06]  /*1d40*/  MEMBAR.ALL.CTA ;  /* 0x0000000000007992 */ /* 0x0007ec0000008000 */
[----:B---3--:R-:W3:Y:S01]  /*1d50*/  FENCE.VIEW.ASYNC.S ;  /* 0x00000000000073c6 */ /* 0x008ee20000000000 */
[----:B--2---:R-:W-:-:S13]  /*1d60*/  LOP3.LUT P0, RZ, R6, 0x1, RZ, 0xc0, !PT ;  /* 0x0000000106ff7812 */ /* 0x004fda000780c0ff */
[----:B---3--:R-:W-:Y:S01]  /*1d70*/  VOTEU.ANY UP1, P0 ;  /* 0x0000000000ff7886 */ /* 0x008fe20000020100 */
[----:B------:R-:W-:-:S13]  /*1d80*/  PLOP3.LUT P0, PT, PT, PT, UP1, 0x80, 0x8 ;  /* 0x000000000008781c */ /* 0x000fda0003f0f018 */
[----:B-1----:R-:W-:Y:S02]  /*1d90*/  @P0 LOP3.LUT R2, R5, 0xffff, RZ, 0xc0, !PT ;  /* 0x0000ffff05020812 */ /* 0x002fe400078ec0ff */
[----:B------:R-:W-:Y:S02]  /*1da0*/  @P0 MOV R8, R4 ;  /* 0x0000000400080202 */ /* 0x000fe40000000f00 */
[----:B------:R-:W-:Y:S01]  /*1db0*/  @P0 R2UR UR5, R2 ;  /* 0x00000000020502ca */ /* 0x000fe200000e0000 */
[----:B------:R-:W-:Y:S01]  /*1dc0*/  VIADD R2, R3, 0x90 ;  /* 0x0000009003027836 */ /* 0x000fe20000000000 */
[----:B------:R-:W-:Y:S02]  /*1dd0*/  @P0 SHF.R.U32.HI R4, RZ, 0x10, R5 ;  /* 0x00000010ff040819 */ /* 0x000fe40000011605 */
[----:B------:R-:W-:Y:S02]  /*1de0*/  @P0 R2UR UR6, R8 ;  /* 0x00000000080602ca */ /* 0x000fe400000e0000 */
[----:B------:R-:W-:-:S02]  /*1df0*/  PRMT R2, RZ, 0x654, R2 ;  /* 0x00000654ff027816 */ /* 0x000fc40000000002 */
[----:B------:R-:W-:Y:S02]  /*1e00*/  @P0 R2UR UR4, R4 ;  /* 0x00000000040402ca */ /* 0x000fe400000e0000 */
[----:B------:R1:W-:Y:S03]  /*1e10*/  SYNCS.ARRIVE.TRANS64.RED.A1T0 RZ, [R2+URZ], RZ ;  /* 0x000000ff02ff79a7 */ /* 0x0003e600081004ff */
[----:B------:R-:W-:-:S04]  /*1e20*/  @UP1 UMOV UR23, UR5 ;  /* 0x0000000500171c82 */ /* 0x000fc80008000000 */
[----:B------:R-:W-:-:S04]  /*1e30*/  @UP1 UMOV UR24, UR6 ;  /* 0x0000000600181c82 */ /* 0x000fc80008000000 */
[----:B------:R-:W-:Y:S01]  /*1e40*/  @UP1 UMOV UR36, UR4 ;  /* 0x0000000400241c82 */ /* 0x000fe20008000000 */
[----:B------:R-:W-:Y:S05]  /*1e50*/  BRA.U !UP0, `(.L_x_33) ;  /* 0x0000000108b87547 */ /* 0x000fea000b800000 */
[----:B------:R-:W2:Y:S01]  /*1e60*/  LDCU.128 UR4, c[0x0][0xb10] ;  /* 0x00016200ff0477ac */ /* 0x000ea20008000c00 */
[----:B------:R-:W3:Y:S01]  /*1e70*/  LDCU UR10, c[0x0][0xb20] ;  /* 0x00016400ff0a77ac */ /* 0x000ee20008000800 */
[----:B------:R-:W4:Y:S01]  /*1e80*/  LDCU UR11, c[0x0][0xb0c] ;  /* 0x00016180ff0b77ac */ /* 0x000f220008000800 */
[----:B------:R-:W1:Y:S01]  /*1e90*/  LDCU.64 UR8, c[0x0][0xb28] ;  /* 0x00016500ff0877ac */ /* 0x000e620008000a00 */
[----:B------:R-:W-:Y:S02]  /*1ea0*/  UISETP.NE.AND UP3, UPT, UR37, 0x1, UPT ;  /* 0x000000012500788c */ /* 0x000fe4000bf65270 */
[----:B--2---:R-:W-:Y:S02]  /*1eb0*/  UIMAD.WIDE.U32 UR32, UR15, UR7, URZ ;  /* 0x000000070f2072a5 */ /* 0x004fe4000f8e00ff */
[----:B------:R-:W-:Y:S02]  /*1ec0*/  UIMAD.WIDE.U32 UR16, UR23, UR7, URZ ;  /* 0x00000007171072a5 */ /* 0x000fe4000f8e00ff */
[----:B------:R-:W-:-:S02]  /*1ed0*/  UIMAD.WIDE.U32 UR18, UR22, UR4, URZ ;  /* 0x00000004161272a5 */ /* 0x000fc4000f8e00ff */
[----:B------:R-:W-:Y:S01]  /*1ee0*/  UISETP.NE.AND UP0, UPT, UR6, 0x1, UPT ;  /* 0x000000010600788c */ /* 0x000fe2000bf05270 */
[----:B------:R-:W-:Y:S01]  /*1ef0*/  UMOV UR7, UR33 ;  /* 0x0000002100077c82 */ /* 0x000fe20008000000 */
[----:B----4-:R-:W-:Y:S02]  /*1f00*/  UISETP.NE.AND UP2, UPT, UR11, 0x1, UPT ;  /* 0x000000010b00788c */ /* 0x010fe4000bf45270 */
[----:B---3--:R-:W-:Y:S02]  /*1f10*/  USHF.R.U32.HI UR7, URZ, UR10, UR7 ;  /* 0x0000000aff077299 */ /* 0x008fe40008011607 */
[----:B------:R-:W-:Y:S02]  /*1f20*/  USHF.R.U32.HI UR12, URZ, UR5, UR19 ;  /* 0x00000005ff0c7299 */ /* 0x000fe40008011613 */
[----:B------:R-:W-:Y:S02]  /*1f30*/  USEL UR7, UR15, UR7, !UP0 ;  /* 0x000000070f077287 */ /* 0x000fe4000c000000 */
[----:B------:R-:W-:-:S02]  /*1f40*/  USEL UR12, UR22, UR12, !UP2 ;  /* 0x0000000c160c7287 */ /* 0x000fc4000d000000 */
[----:B-1----:R-:W-:Y:S02]  /*1f50*/  UIMAD.WIDE.U32 UR32, UR7, UR8, URZ ;  /* 0x00000008072072a5 */ /* 0x002fe4000f8e00ff */
        /* <DEDUP_REMOVED lines=30> */
.L_x_33:
[----:B------:R-:W2:Y:S02]  /*2140*/  LDCU UR4, c[0x0][0xb30] ;  /* 0x00016600ff0477ac */ /* 0x000ea40008000800 */
[----:B--2---:R-:W-:-:S09]  /*2150*/  UISETP.NE.AND UP0, UPT, UR4, 0x1, UPT ;  /* 0x000000010400788c */ /* 0x004fd2000bf05270 */
[----:B------:R-:W-:Y:S05]  /*2160*/  BRA.U UP0, `(.L_x_34) ;  /* 0x0000000100407547 */ /* 0x000fea000b800000 */
[----:B------:R-:W2:Y:S01]  /*2170*/  LDCU.128 UR4, c[0x0][0xb10] ;  /* 0x00016200ff0477ac */ /* 0x000ea20008000c00 */
[----:B------:R-:W3:Y:S01]  /*2180*/  LDCU UR9, c[0x0][0xb0c] ;  /* 0x00016180ff0977ac */ /* 0x000ee20008000800 */
[----:B------:R-:W4:Y:S01]  /*2190*/  LDCU UR8, c[0x0][0xb20] ;  /* 0x00016400ff0877ac */ /* 0x000f220008000800 */
[----:B--2---:R-:W-:Y:S02]  /*21a0*/  UIMAD.WIDE.U32 UR16, UR24, UR4, URZ ;  /* 0x00000004181072a5 */ /* 0x004fe4000f8e00ff */
[----:B------:R-:W-:Y:S02]  /*21b0*/  UIMAD.WIDE.U32 UR10, UR23, UR7, URZ ;  /* 0x00000007170a72a5 */ /* 0x000fe4000f8e00ff */
[----:B---3--:R-:W-:Y:S02]  /*21c0*/  UISETP.NE.AND UP2, UPT, UR9, 0x1, UPT ;  /* 0x000000010900788c */ /* 0x008fe4000bf45270 */
[----:B------:R-:W-:Y:S01]  /*21d0*/  UISETP.NE.AND UP0, UPT, UR6, 0x1, UPT ;  /* 0x000000010600788c */ /* 0x000fe2000bf05270 */
[----:B------:R-:W-:Y:S01]  /*21e0*/  UMOV UR7, UR17 ;  /* 0x0000001100077c82 */ /* 0x000fe20008000000 */
[----:B----4-:R-:W-:-:S02]  /*21f0*/  USHF.R.U32.HI UR8, URZ, UR8, UR11 ;  /* 0x00000008ff087299 */ /* 0x010fc4000801160b */
[----:B------:R-:W-:Y:S02]  /*2200*/  USHF.R.U32.HI UR5, URZ, UR5, UR7 ;  /* 0x00000005ff057299 */ /* 0x000fe40008011607 */
[----:B------:R-:W-:Y:S02]  /*2210*/  USEL UR8, UR23, UR8, !UP0 ;  /* 0x0000000817087287 */ /* 0x000fe4000c000000 */
[----:B------:R-:W-:-:S04]  /*2220*/  USEL UR5, UR24, UR5, !UP2 ;  /* 0x0000000518057287 */ /* 0x000fc8000d000000 */
[----:B------:R-:W-:Y:S02]  /*2230*/  UIADD3 UR4, UPT, UPT, UR5, -UR8, URZ ;  /* 0x8000000805047290 */ /* 0x000fe4000fffe0ff */
[----:B------:R-:W-:Y:S02]  /*2240*/  UIADD3 UR5, UPT, UPT, -UR5, UR8, URZ ;  /* 0x0000000805057290 */ /* 0x000fe4000fffe1ff */
[----:B------:R-:W-:Y:S02]  /*2250*/  UIMAD UR23, UR4, UR6, UR23 ;  /* 0x00000006041772a4 */ /* 0x000fe4000f8e0217 */
[----:B------:R-:W-:-:S12]  /*2260*/  UIMAD UR24, UR5, UR9, UR24 ;  /* 0x00000009051872a4 */ /* 0x000fd8000f8e0218 */
.L_x_34:
[----:B-1----:R-:W-:Y:S01]  /*2270*/  VIADD R2, R9, 0x1 ;  /* 0x0000000109027836 */ /* 0x002fe20000000000 */
[----:B------:R-:W-:Y:S02]  /*2280*/  UIADD3 UR47, UPT, UPT, UR24, UR39, URZ ;  /* 0x00000027182f7290 */ /* 0x000fe4000fffe0ff */
[----:B------:R-:W-:Y:S02]  /*2290*/  UIADD3 UR46, UPT, UPT, UR23, UR38, URZ ;  /* 0x00000026172e7290 */ /* 0x000fe4000fffe0ff */
[----:B------:R-:W-:Y:S01]  /*22a0*/  ISETP.NE.AND P0, PT, R2, 0x2, PT ;  /* 0x000000020200780c */ /* 0x000fe20003f05270 */
[----:B------:R-:W-:-:S03]  /*22b0*/  UPLOP3.LUT UP3, UPT, UPT, UPT, UPT, 0x80, 0x8 ;  /* 0x000000000008789c */ /* 0x000fc60003f6f070 */
[----:B------:R-:W-:Y:S02]  /*22c0*/  SEL R3, RZ, 0x1, P0 ;  /* 0x00000001ff037807 */ /* 0x000fe40000000000 */
[----:B------:R-:W-:Y:S02]  /*22d0*/  SEL R9, R2, RZ, P0 ;  /* 0x000000ff02097207 */ /* 0x000fe40000000000 */
[----:B------:R-:W-:Y:S01]  /*22e0*/  LOP3.LUT R12, R12, R3, RZ, 0x3c, !PT ;  /* 0x000000030c0c7212 */ /* 0x000fe200078e3cff */
[----:B------:R-:W-:Y:S06]  /*22f0*/  BRA.U UP1, `(.L_x_35) ;  /* 0xfffffff101887547 */ /* 0x000fec000b83ffff */
[----:B------:R-:W-:Y:S01]  /*2300*/  UIADD3 UR13, UPT, UPT, UR13, 0x18, URZ ;  /* 0x000000180d0d7890 */ /* 0x000fe2000fffe0ff */
[----:B------:R-:W-:-:S03]  /*2310*/  SHF.L.U32 R2, R0, 0x1f, RZ ;  /* 0x0000001f00027819 */ /* 0x000fc600000006ff */
[----:B------:R-:W-:-:S09]  /*2320*/  ULEA UR4, UR25, UR13, 0x3 ;  /* 0x0000000d19047291 */ /* 0x000fd2000f8e18ff */
[----:B------:R-:W1:Y:S02]  /*2330*/  SYNCS.PHASECHK.TRANS64.TRYWAIT P0, [UR4], R2 ;  /* 0x00000002ff0075a7 */ /* 0x000e640008001104 */
[----:B-1----:R-:W-:Y:S05]  /*2340*/  @!P0 BRA `(.L_x_36) ;  /* 0x000000b800a48947 */ /* 0x002fea0003800000 */
.L_x_309:
[----:B------:R-:W-:-:S04]  /*2350*/  UIADD3 UR5, UPT, UPT, UR25, 0x1, URZ ;  /* 0x0000000119057890 */ /* 0x000fc8000fffe0ff */
[----:B------:R-:W-:-:S04]  /*2360*/  UISETP.NE.AND UP0, UPT, UR5, 0x3, UPT ;  /* 0x000000030500788c */ /* 0x000fc8000bf05270 */
[----:B------:R-:W-:Y:S02]  /*2370*/  USEL UR6, URZ, 0x1, UP0 ;  /* 0x00000001ff067887 */ /* 0x000fe40008000000 */
[----:B------:R-:W-:-:S04]  /*2380*/  USEL UR5, UR5, URZ, UP0 ;  /* 0x000000ff05057287 */ /* 0x000fc80008000000 */
[----:B------:R-:W-:Y:S01]  /*2390*/  ULEA UR4, UR5, UR13, 0x3 ;  /* 0x0000000d05047291 */ /* 0x000fe2000f8e18ff */
[----:B------:R-:W-:-:S04]  /*23a0*/  LOP3.LUT R0, R0, UR6, RZ, 0x3c, !PT ;  /* 0x0000000600007c12 */ /* 0x000fc8000f8e3cff */
[----:B-1----:R-:W-:-:S04]  /*23b0*/  SHF.L.U32 R2, R0, 0x1f, RZ ;  /* 0x0000001f00027819 */ /* 0x002fc800000006ff */
[----:B------:R-:W1:Y:S02]  /*23c0*/  SYNCS.PHASECHK.TRANS64.TRYWAIT P0, [UR4], R2 ;  /* 0x00000002ff0075a7 */ /* 0x000e640008001104 */
[----:B-1----:R-:W-:Y:S05]  /*23d0*/  @!P0 BRA `(.L_x_37) ;  /* 0x000000b800988947 */ /* 0x002fea0003800000 */
.L_x_311:
[----:B------:R-:W-:-:S04]  /*23e0*/  UIADD3 UR5, UPT, UPT, UR5, 0x1, URZ ;  /* 0x0000000105057890 */ /* 0x000fc8000fffe0ff */
[----:B------:R-:W-:-:S04]  /*23f0*/  UISETP.NE.AND UP0, UPT, UR5, 0x3, UPT ;  /* 0x000000030500788c */ /* 0x000fc8000bf05270 */
[----:B------:R-:W-:Y:S02]  /*2400*/  USEL UR4, URZ, 0x1, UP0 ;  /* 0x00000001ff047887 */ /* 0x000fe40008000000 */
[----:B------:R-:W-:-:S04]  /*2410*/  USEL UR5, UR5, URZ, UP0 ;  /* 0x000000ff05057287 */ /* 0x000fc80008000000 */
[----:B------:R-:W-:Y:S01]  /*2420*/  ULEA UR5, UR5, UR13, 0x3 ;  /* 0x0000000d05057291 */ /* 0x000fe2000f8e18ff */
[----:B-1----:R-:W-:-:S04]  /*2430*/  LOP3.LUT R2, R0, UR4, RZ, 0x3c, !PT ;  /* 0x0000000400027c12 */ /* 0x002fc8000f8e3cff */
[----:B------:R-:W-:Y:S01]  /*2440*/  SHF.L.U32 R2, R2, 0x1f, RZ ;  /* 0x0000001f02027819 */ /* 0x000fe200000006ff */
[----:B------:R-:W-:-:S07]  /*2450*/  IMAD.U32 R0, RZ, RZ, UR5 ;  /* 0x00000005ff007e24 */ /* 0x000fce000f8e00ff */
.L_x_38:
[----:B-1----:R1:W2:Y:S02]  /*2460*/  SYNCS.PHASECHK.TRANS64.TRYWAIT P0, [R0+URZ], R2 ;  /* 0x00000002000075a7 */ /* 0x0022a400080011ff */
[----:B--2---:R-:W-:Y:S05]  /*2470*/  @!P0 NANOSLEEP.SYNCS 0x989680 ;  /* 0x009896800000895d */ /* 0x004fea0003900000 */
[----:B------:R-:W2:Y:S02]  /*2480*/  @!P0 SYNCS.PHASECHK.TRANS64 P0, [R0+URZ], R2 ;  /* 0x00000002000085a7 */ /* 0x000ea400080010ff */
[----:B--2---:R-:W-:Y:S05]  /*2490*/  @P0 EXIT ;  /* 0x000000000000094d */ /* 0x004fea0003800000 */
[----:B------:R-:W-:Y:S05]  /*24a0*/  BRA `(.L_x_38) ;  /* 0xfffffffc00ec7947 */ /* 0x000fea000383ffff */
.L_x_17:
[----:B------:R-:W-:-:S04]  /*24b0*/  UISETP.NE.AND UP0, UPT, UR21, URZ, UPT ;  /* 0x000000ff1500728c */ /* 0x000fc8000bf05270 */
[----:B------:R-:W-:-:S09]  /*24c0*/  UISETP.NE.OR UP0, UPT, UR10, 0x1, UP0 ;  /* 0x000000010a00788c */ /* 0x000fd20008705670 */
[----:B------:R-:W-:Y:S05]  /*24d0*/  BRA.U UP0, `(.L_x_39) ;  /* 0x0000000500507547 */ /* 0x000fea000b800000 */
[----:B------:R-:W-:Y:S01]  /*24e0*/  HFMA2 R9, -RZ, RZ, 0, 0 ;  /* 0x00000000ff097431 */ /* 0x000fe200000001ff */
[----:B------:R-:W-:Y:S01]  /*24f0*/  ISETP.NE.AND P2, PT, R14, RZ, PT ;  /* 0x000000ff0e00720c */ /* 0x000fe20003f45270 */
[----:B------:R-:W-:Y:S01]  /*2500*/  IMAD.MOV.U32 R10, RZ, RZ, 0x1 ;  /* 0x00000001ff0a7424 */ /* 0x000fe200078e00ff */
[----:B------:R-:W-:Y:S01]  /*2510*/  MOV R4, RZ ;  /* 0x000000ff00047202 */ /* 0x000fe20000000f00 */
[----:B------:R-:W-:Y:S01]  /*2520*/  IMAD.MOV.U32 R12, RZ, RZ, RZ ;  /* 0x000000ffff0c7224 */ /* 0x000fe200078e00ff */
[----:B------:R-:W-:Y:S01]  /*2530*/  UMOV UR4, 0x400 ;  /* 0x0000040000047882 */ /* 0x000fe20000000000 */
[----:B------:R-:W-:Y:S01]  /*2540*/  IMAD.MOV.U32 R11, RZ, RZ, RZ ;  /* 0x000000ffff0b7224 */ /* 0x000fe200078e00ff */
[----:B------:R-:W-:Y:S01]  /*2550*/  ULEA UR21, UR21, UR4, 0x18 ;  /* 0x0000000415157291 */ /* 0x000fe2000f8ec0ff */
[----:B------:R-:W-:-:S11]  /*2560*/  UMOV UR6, URZ ;  /* 0x000000ff00067c82 */ /* 0x000fd60008000000 */
.L_x_43:
[----:B------:R-:W-:Y:S02]  /*2570*/  LEA R0, R4, UR21, 0x3 ;  /* 0x0000001504007c11 */ /* 0x000fe4000f8e18ff */
[----:B------:R-:W-:-:S03]  /*2580*/  SHF.L.U32 R2, R11, 0x1f, RZ ;  /* 0x0000001f0b027819 */ /* 0x000fc600000006ff */
[----:B------:R-:W-:Y:S01]  /*2590*/  VIADD R3, R0, 0xd0 ;  /* 0x000000d000037836 */ /* 0x000fe20000000000 */
[----:B------:R-:W2:Y:S02]  /*25a0*/  SYNCS.PHASECHK.TRANS64.TRYWAIT P0, [R0+URZ+0xc0], R2 ;  /* 0x0000c002000075a7 */ /* 0x000ea400080011ff */
[----:B--2---:R-:W-:Y:S05]  /*25b0*/  @!P0 BRA `(.L_x_40) ;  /* 0x000000b800388947 */ /* 0x004fea0003800000 */
.L_x_312:
[----:B------:R-:W-:Y:S01]  /*25c0*/  ULEA UR5, UR6, UR21, 0x3 ;  /* 0x0000001506057291 */ /* 0x000fe2000f8e18ff */
[----:B--2---:R-:W-:Y:S01]  /*25d0*/  PRMT R0, RZ, 0x654, R3 ;  /* 0x00000654ff007816 */ /* 0x004fe20000000003 */
[----:B------:R-:W-:Y:S01]  /*25e0*/  @!P2 IMAD.MOV.U32 R5, RZ, RZ, 0x10 ;  /* 0x00000010ff05a424 */ /* 0x000fe200078e00ff */
[----:B------:R-:W-:Y:S01]  /*25f0*/  SHF.L.U32 R2, R10, 0x1f, RZ ;  /* 0x0000001f0a027819 */ /* 0x000fe200000006ff */
[----:B------:R-:W-:Y:S01]  /*2600*/  UIADD3 UR4, UPT, UPT, UR5, 0x80, URZ ;  /* 0x0000008005047890 */ /* 0x000fe2000fffe0ff */
[----:B------:R2:W-:Y:S04]  /*2610*/  SYNCS.ARRIVE.TRANS64.RED.A1T0 RZ, [R0+URZ], RZ ;  /* 0x000000ff00ff79a7 */ /* 0x0005e800081004ff */
[----:B------:R-:W3:Y:S01]  /*2620*/  SYNCS.PHASECHK.TRANS64.TRYWAIT P0, [UR5+0x90], R2 ;  /* 0x00009002ff0075a7 */ /* 0x000ee20008001105 */
[----:B--2---:R-:W-:-:S05]  /*2630*/  IMAD.U32 R0, RZ, RZ, UR4 ;  /* 0x00000004ff007e24 */ /* 0x004fca000f8e00ff */
[----:B------:R-:W-:Y:S01]  /*2640*/  PRMT R0, R14, 0x654, R0 ;  /* 0x000006540e007816 */ /* 0x000fe20000000000 */
[----:B---3--:R-:W-:Y:S06]  /*2650*/  @!P0 BRA `(.L_x_41) ;  /* 0x000000b800248947 */ /* 0x008fec0003800000 */
.L_x_314:
[----:B------:R-:W-:Y:S01]  /*2660*/  ULEA UR4, UR6, UR21, 0x4 ;  /* 0x0000001506047291 */ /* 0x000fe2000f8e20ff */
[----:B------:R-:W-:Y:S01]  /*2670*/  SEL R13, R0, R13, !P2 ;  /* 0x0000000d000d7207 */ /* 0x000fe20005000000 */
[----:B------:R-:W-:Y:S01]  /*2680*/  UIADD3 UR5, UPT, UPT, UR5, 0x80, URZ ;  /* 0x0000008005057890 */ /* 0x000fe2000fffe0ff */
[----:B------:R-:W-:Y:S01]  /*2690*/  LEA R0, R9, UR21, 0x3 ;  /* 0x0000001509007c11 */ /* 0x000fe2000f8e18ff */
[----:B------:R-:W-:Y:S01]  /*26a0*/  UIADD3 UR4, UPT, UPT, UR4, 0xf0, URZ ;  /* 0x000000f004047890 */ /* 0x000fe2000fffe0ff */
[----:B--2---:R-:W-:Y:S01]  /*26b0*/  SHF.L.U32 R2, R12, 0x1f, RZ ;  /* 0x0000001f0c027819 */ /* 0x004fe200000006ff */
[----:B------:R2:W-:Y:S01]  /*26c0*/  @!P2 SYNCS.ARRIVE.TRANS64.RED RZ, [R13+URZ], R5 ;  /* 0x000000050dffa9a7 */ /* 0x0005e200080004ff */
[----:B------:R-:W-:Y:S01]  /*26d0*/  UIADD3 UR6, UPT, UPT, UR6, 0x1, URZ ;  /* 0x0000000106067890 */ /* 0x000fe2000fffe0ff */
[----:B------:R-:W-:-:S03]  /*26e0*/  VIADD R8, R4, 0x1 ;  /* 0x0000000104087836 */ /* 0x000fc60000000000 */
[----:B------:R-:W-:Y:S02]  /*26f0*/  UISETP.NE.AND UP0, UPT, UR6, 0x2, UPT ;  /* 0x000000020600788c */ /* 0x000fe4000bf05270 */
[----:B------:R-:W-:Y:S06]  /*2700*/  UGETNEXTWORKID.BROADCAST [UR4], [UR5] ;  /* 0x00000000040073ca */ /* 0x000fec0008000100 */
[----:B------:R-:W-:Y:S01]  /*2710*/  USEL UR4, URZ, 0x1, UP0 ;  /* 0x00000001ff047887 */ /* 0x000fe20008000000 */
[----:B------:R-:W-:Y:S01]  /*2720*/  ISETP.NE.AND P0, PT, R8, 0x2, PT ;  /* 0x000000020800780c */ /* 0x000fe20003f05270 */
[----:B------:R-:W-:Y:S01]  /*2730*/  USEL UR6, UR6, URZ, UP0 ;  /* 0x000000ff06067287 */ /* 0x000fe20008000000 */
[----:B------:R-:W3:Y:S03]  /*2740*/  SYNCS.PHASECHK.TRANS64.TRYWAIT P1, [R0+URZ+0x80], R2 ;  /* 0x00008002000075a7 */ /* 0x000ee600080211ff */
[----:B------:R-:W-:Y:S01]  /*2750*/  LOP3.LUT R10, R10, UR4, RZ, 0x3c, !PT ;  /* 0x000000040a0a7c12 */ /* 0x000fe2000f8e3cff */
[----:B--23--:R-:W-:Y:S07]  /*2760*/  @!P1 BRA `(.L_x_42) ;  /* 0x000000b400f89947 */ /* 0x00cfee0003800000 */
.L_x_315:
[----:B--2---:R-:W-:Y:S01]  /*2770*/  LEA R2, R9, UR21, 0x4 ;  /* 0x0000001509027c11 */ /* 0x004fe2000f8e20ff */
[----:B------:R-:W-:-:S04]  /*2780*/  VIADD R0, R0, 0x90 ;  /* 0x0000009000007836 */ /* 0x000fc80000000000 */
[----:B------:R2:W3:Y:S01]  /*2790*/  LDS.128 R4, [R2+0xf0] ;  /* 0x0000f00002047984 */ /* 0x0004e20000000c00 */
[----:B------:R-:W-:Y:S01]  /*27a0*/  PRMT R0, RZ, 0x654, R0 ;  /* 0x00000654ff007816 */ /* 0x000fe20000000000 */
[----:B------:R-:W-:Y:S01]  /*27b0*/  @!PT LDS RZ, [RZ] ;  /* 0x00000000fffff984 */ /* 0x000fe20000000800 */
[----:B------:R-:W-:Y:S01]  /*27c0*/  @!PT LDS RZ, [RZ] ;  /* 0x00000000fffff984 */ /* 0x000fe20000000800 */
[----:B------:R-:W-:Y:S01]  /*27d0*/  @!PT LDS RZ, [RZ] ;  /* 0x00000000fffff984 */ /* 0x000fe20000000800 */
[----:B------:R-:W-:Y:S01]  /*27e0*/  @!PT LDS RZ, [RZ] ;  /* 0x00000000fffff984 */ /* 0x000fe20000000800 */
[----:B------:R4:W-:Y:S06]  /*27f0*/  MEMBAR.ALL.CTA ;  /* 0x0000000000007992 */ /* 0x0009ec0000008000 */
[----:B----4-:R-:W4:Y:S01]  /*2800*/  FENCE.VIEW.ASYNC.S ;  /* 0x00000000000073c6 */ /* 0x010f220000000000 */
[----:B--2---:R-:W-:-:S04]  /*2810*/  SEL R2, RZ, 0x1, P0 ;  /* 0x00000001ff027807 */ /* 0x004fc80000000000 */
[----:B------:R-:W-:Y:S01]  /*2820*/  LOP3.LUT R11, R11, R2, RZ, 0x3c, !PT ;  /* 0x000000020b0b7212 */ /* 0x000fe200078e3cff */
[----:B----4-:R2:W-:Y:S01]  /*2830*/  SYNCS.ARRIVE.TRANS64.RED.A1T0 RZ, [R0+URZ], RZ ;  /* 0x000000ff00ff79a7 */ /* 0x0105e200081004ff */
[----:B---3--:R-:W-:Y:S02]  /*2840*/  LOP3.LUT P3, RZ, R6, 0x1, RZ, 0xc0, !PT ;  /* 0x0000000106ff7812 */ /* 0x008fe4000786c0ff */
[----:B------:R-:W-:Y:S01]  /*2850*/  SEL R4, R8, RZ, P0 ;  /* 0x000000ff08047207 */ /* 0x000fe20000000000 */
[----:B--2---:R-:W-:-:S05]  /*2860*/  VIADD R0, R9, 0x1 ;  /* 0x0000000109007836 */ /* 0x004fca0000000000 */
[----:B------:R-:W-:-:S04]  /*2870*/  ISETP.NE.AND P1, PT, R0, 0x2, PT ;  /* 0x000000020000780c */ /* 0x000fc80003f25270 */
[----:B------:R-:W-:Y:S02]  /*2880*/  SEL R3, RZ, 0x1, P1 ;  /* 0x00000001ff037807 */ /* 0x000fe40000800000 */
[----:B------:R-:W-:Y:S02]  /*2890*/  SEL R9, R0, RZ, P1 ;  /* 0x000000ff00097207 */ /* 0x000fe40000800000 */
[----:B------:R-:W-:Y:S01]  /*28a0*/  LOP3.LUT R12, R12, R3, RZ, 0x3c, !PT ;  /* 0x000000030c0c7212 */ /* 0x000fe200078e3cff */
[----:B------:R-:W-:Y:S06]  /*28b0*/  @P3 BRA `(.L_x_43) ;  /* 0xfffffffc002c3947 */ /* 0x000fec000383ffff */
[----:B------:R-:W-:Y:S01]  /*28c0*/  ULEA UR5, UR6, UR21, 0x3 ;  /* 0x0000001506057291 */ /* 0x000fe2000f8e18ff */
[----:B------:R-:W-:-:S08]  /*28d0*/  SHF.L.U32 R0, R10, 0x1f, RZ ;  /* 0x0000001f0a007819 */ /* 0x000fd000000006ff */
[----:B------:R-:W2:Y:S02]  /*28e0*/  SYNCS.PHASECHK.TRANS64 P0, [UR5+0x90], R0 ;  /* 0x00009000ff0075a7 */ /* 0x000ea40008001005 */
[----:B--2---:R-:W-:Y:S05]  /*28f0*/  @P0 BRA `(.L_x_44) ;  /* 0x0000000000080947 */ /* 0x004fea0003800000 */
[----:B------:R-:W2:Y:S02]  /*2900*/  SYNCS.PHASECHK.TRANS64.TRYWAIT P0, [UR5+0x90], R0 ;  /* 0x00009000ff0075a7 */ /* 0x000ea40008001105 */
[----:B--2---:R-:W-:Y:S05]  /*2910*/  @!P0 BRA `(.L_x_45) ;  /* 0x000000b400a08947 */ /* 0x004fea0003800000 */
.L_x_44:
[----:B------:R-:W-:-:S04]  /*2920*/  UIADD3 UR4, UPT, UPT, UR6, 0x1, URZ ;  /* 0x0000000106047890 */ /* 0x000fc8000fffe0ff */
[----:B------:R-:W-:-:S04]  /*2930*/  UISETP.NE.AND UP0, UPT, UR4, 0x2, UPT ;  /* 0x000000020400788c */ /* 0x000fc8000bf05270 */
[----:B------:R-:W-:Y:S02]  /*2940*/  USEL UR7, URZ, 0x1, UP0 ;  /* 0x00000001ff077887 */ /* 0x000fe40008000000 */
[----:B------:R-:W-:-:S04]  /*2950*/  USEL UR4, UR4, URZ, UP0 ;  /* 0x000000ff04047287 */ /* 0x000fc80008000000 */
[----:B------:R-:W-:Y:S01]  /*2960*/  ULEA UR4, UR4, UR21, 0x3 ;  /* 0x0000001504047291 */ /* 0x000fe2000f8e18ff */
[----:B--2---:R-:W-:-:S04]  /*2970*/  LOP3.LUT R2, R10, UR7, RZ, 0x3c, !PT ;  /* 0x000000070a027c12 */ /* 0x004fc8000f8e3cff */
[----:B------:R-:W-:-:S04]  /*2980*/  SHF.L.U32 R0, R2, 0x1f, RZ ;  /* 0x0000001f02007819 */ /* 0x000fc800000006ff */
[----:B------:R-:W2:Y:S02]  /*2990*/  SYNCS.PHASECHK.TRANS64 P0, [UR4+0x90], R0 ;  /* 0x00009000ff0075a7 */ /* 0x000ea40008001004 */
[----:B-12---:R-:W-:Y:S05]  /*29a0*/  @P0 EXIT ;  /* 0x000000000000094d */ /* 0x006fea0003800000 */
[----:B------:R-:W-:Y:S02]  /*29b0*/  SHF.L.U32 R2, R2, 0x1f, RZ ;  /* 0x0000001f02027819 */ /* 0x000fe400000006ff */
[----:B------:R-:W-:-:S07]  /*29c0*/  MOV R0, UR4 ;  /* 0x0000000400007c02 */ /* 0x000fce0008000f00 */
.L_x_46:
[----:B-1----:R1:W2:Y:S02]  /*29d0*/  SYNCS.PHASECHK.TRANS64.TRYWAIT P0, [R0+URZ+0x90], R2 ;  /* 0x00009002000075a7 */ /* 0x0022a400080011ff */
[----:B--2---:R-:W-:Y:S05]  /*29e0*/  @!P0 NANOSLEEP.SYNCS 0x989680 ;  /* 0x009896800000895d */ /* 0x004fea0003900000 */
[----:B------:R-:W2:Y:S02]  /*29f0*/  @!P0 SYNCS.PHASECHK.TRANS64 P0, [R0+URZ+0x90], R2 ;  /* 0x00009002000085a7 */ /* 0x000ea400080010ff */
[----:B--2---:R-:W-:Y:S05]  /*2a00*/  @P0 EXIT ;  /* 0x000000000000094d */ /* 0x004fea0003800000 */
[----:B------:R-:W-:Y:S05]  /*2a10*/  BRA `(.L_x_46) ;  /* 0xfffffffc00ec7947 */ /* 0x000fea000383ffff */
.L_x_39:
[----:B------:R-:W-:-:S09]  /*2a20*/  UISETP.NE.AND UP0, UPT, UR10, URZ, UPT ;  /* 0x000000ff0a00728c */ /* 0x000fd2000bf05270 */
[----:B------:R-:W-:Y:S05]  /*2a30*/  BRA.U UP0, `(.L_x_47) ;  /* 0x0000000d00707547 */ /* 0x000fea000b800000 */
[----:B------:R-:W-:Y:S01]  /*2a40*/  UMOV UR4, 0x40 ;  /* 0x0000004000047882 */ /* 0x000fe20000000000 */
[----:B------:R-:W-:Y:S01]  /*2a50*/  NOP ;  /* 0x0000000000007918 */ /* 0x000fe20000000000 */
[----:B------:R-:W-:Y:S01]  /*2a60*/  ULEA UR4, UR21, UR4, 0x18 ;  /* 0x0000000415047291 */ /* 0x000fe2000f8ec0ff */
[----:B------:R-:W-:Y:S02]  /*2a70*/  UMOV UR5, 0x400 ;  /* 0x0000040000057882 */ /* 0x000fe40000000000 */
[----:B------:R-:W-:-:S06]  /*2a80*/  ULEA UR21, UR21, UR5, 0x18 ;  /* 0x0000000515157291 */ /* 0x000fcc000f8ec0ff */
[----:B------:R-:W2:Y:S02]  /*2a90*/  LDS.U8 R0, [UR4+0x1c] ;  /* 0x00001c04ff007984 */ /* 0x000ea40008000000 */
[----:B--2---:R-:W-:-:S13]  /*2aa0*/  ISETP.NE.AND P0, PT, R0, RZ, PT ;  /* 0x000000ff0000720c */ /* 0x004fda0003f05270 */
[----:B------:R-:W-:Y:S05]  /*2ab0*/  @P0 BRA `(.L_x_48) ;  /* 0x0000000000580947 */ /* 0x000fea0003800000 */
[----:B------:R-:W-:-:S13]  /*2ac0*/  ELECT P0, URZ, PT ;  /* 0x0000000000ff782f */ /* 0x000fda0003800000 */
[----:B------:R-:W-:Y:S05]  /*2ad0*/  @!P0 BRA `(.L_x_49) ;  /* 0x0000000000608947 */ /* 0x000fea0003800000 */
[----:B------:R-:W-:Y:S01]  /*2ae0*/  UMOV UR5, 0x10 ;  /* 0x0000001000057882 */ /* 0x000fe20000000000 */
[----:B------:R-:W-:Y:S01]  /*2af0*/  HFMA2 R2, -RZ, RZ, 0, 5.9604644775390625e-08 ;  /* 0x00000001ff027431 */ /* 0x000fe200000001ff */
[----:B------:R-:W-:-:S03]  /*2b00*/  MOV R3, 0xffff ;  /* 0x0000ffff00037802 */ /* 0x000fc60000000f00 */
[----:B------:R-:W-:Y:S04]  /*2b10*/  DEPBAR.LE SB2, 0x36 ;  /* 0x0000ad800000791a */ /* 0x000fe80000000000 */
[----:B------:R-:W2:Y:S02]  /*2b20*/  UTCATOMSWS.FIND_AND_SET.ALIGN UP0, UR5, UR5 ;  /* 0x00000005000575e3 */ /* 0x000ea40008000800 */
[----:B--2---:R-:W-:Y:S01]  /*2b30*/  MOV R0, UR5 ;  /* 0x0000000500007c02 */ /* 0x004fe20008000f00 */
[----:B------:R-:W-:Y:S06]  /*2b40*/  BRA.U UP0, `(.L_x_50) ;  /* 0x0000000100187547 */ /* 0x000fec000b800000 */
.L_x_51:
[----:B------:R-:W-:Y:S05]  /*2b50*/  NANOSLEEP 0x64 ;  /* 0x000000640000795d */ /* 0x000fea0003800000 */
[----:B------:R-:W-:-:S05]  /*2b60*/  UMOV UR5, 0x10 ;  /* 0x0000001000057882 */ /* 0x000fca0000000000 */
[----:B------:R-:W-:Y:S04]  /*2b70*/  DEPBAR.LE SB2, 0x36 ;  /* 0x0000ad800000791a */ /* 0x000fe80000000000 */
[----:B------:R-:W2:Y:S02]  /*2b80*/  UTCATOMSWS.FIND_AND_SET.ALIGN UP0, UR5, UR5 ;  /* 0x00000005000575e3 */ /* 0x000ea40008000800 */
[----:B--2---:R-:W-:Y:S01]  /*2b90*/  MOV R0, UR5 ;  /* 0x0000000500007c02 */ /* 0x004fe20008000f00 */
[----:B------:R-:W-:Y:S05]  /*2ba0*/  BRA.U !UP0, `(.L_x_51) ;  /* 0xfffffffd08e87547 */ /* 0x000fea000b83ffff */
.L_x_50:
[-C--:B------:R-:W-:Y:S02]  /*2bb0*/  SHF.L.U32 R3, R3, R0.reuse, RZ ;  /* 0x0000000003037219 */ /* 0x080fe400000006ff */
[----:B------:R-:W-:Y:S01]  /*2bc0*/  SHF.L.U32 R2, R2, R0, RZ ;  /* 0x0000000002027219 */ /* 0x000fe200000006ff */
[----:B------:R-:W-:Y:S02]  /*2bd0*/  IMAD.SHL.U32 R0, R0, 0x20, RZ ;  /* 0x0000002000007824 */ /* 0x000fe400078e00ff */
[----:B------:R2:W-:Y:S04]  /*2be0*/  ATOMS.OR RZ, [UR4+0x14], R3 ;  /* 0x00001403ffff798c */ /* 0x0005e8000b000004 */
[----:B------:R2:W-:Y:S04]  /*2bf0*/  ATOMS.OR RZ, [UR4+0x18], R2 ;  /* 0x00001802ffff798c */ /* 0x0005e8000b000004 */
[----:B------:R2:W-:Y:S01]  /*2c00*/  STS [UR21+0x110], R0 ;  /* 0x00011000ff007988 */ /* 0x0005e20008000815 */
[----:B------:R-:W-:Y:S05]  /*2c10*/  BRA `(.L_x_49) ;  /* 0x0000000000107947 */ /* 0x000fea0003800000 */
.L_x_48:
[----:B------:R-:W-:Y:S02]  /*2c20*/  MOV R0, 0xffffffff ;  /* 0xffffffff00007802 */ /* 0x000fe40000000f00 */
[----:B------:R-:W-:-:S03]  /*2c30*/  MOV R2, 0x2c60 ;  /* 0x00002c6000027802 */ /* 0x000fc60000000f00 */
[----:B------:R2:W-:Y:S04]  /*2c40*/  STS [UR21+0x110], R0 ;  /* 0x00011000ff007988 */ /* 0x0005e80008000815 */
[----:B-12--5:R-:W-:Y:S05]  /*2c50*/  CALL.REL.NOINC `($__internal_1_$__cuda_sm10x_tcgen05_guardrail_trap_phase_invalid_during_alloc) ;  /* 0x000000b8007c7944 */ /* 0x026fea0003c00000 */
.L_x_49:
[----:B------:R-:W-:Y:S05]  /*2c60*/  WARPSYNC.ALL ;  /* 0x0000000000007948 */ /* 0x000fea0003800000 */
[----:B------:R-:W3:Y:S01]  /*2c70*/  S2UR UR5, SR_CgaCtaId ;  /* 0x00000000000579c3 */ /* 0x000ee20000008800 */
[----:B------:R-:W-:Y:S01]  /*2c80*/  UMOV UR4, 0x400 ;  /* 0x0000040000047882 */ /* 0x000fe20000000000 */
[----:B------:R-:W-:-:S06]  /*2c90*/  NOP ;  /* 0x0000000000007918 */ /* 0x000fcc0000000000 */
[----:B------:R-:W-:Y:S06]  /*2ca0*/  BAR.ARV 0x6, 0xa0 ;  /* 0x0182800000007b1d */ /* 0x000fec0000002000 */
[----:B------:R-:W4:Y:S01]  /*2cb0*/  LDCU UR7, c[0x0][0x38c] ;  /* 0x00007180ff0777ac */ /* 0x000f220008000800 */
[----:B------:R-:W-:Y:S02]  /*2cc0*/  HFMA2 R12, -RZ, RZ, 0, 0 ;  /* 0x00000000ff0c7431 */ /* 0x000fe400000001ff */
[----:B------:R-:W-:Y:S01]  /*2cd0*/  IMAD.MOV.U32 R7, RZ, RZ, 0x1 ;  /* 0x00000001ff077424 */ /* 0x000fe200078e00ff */
[----:B------:R-:W1:Y:S01]  /*2ce0*/  LDCU UR6, c[0x0][0x38c] ;  /* 0x00007180ff0677ac */ /* 0x000e620008000800 */
[----:B--2---:R-:W-:Y:S01]  /*2cf0*/  IMAD.MOV.U32 R2, RZ, RZ, RZ ;  /* 0x000000ffff027224 */ /* 0x004fe200078e00ff */
[----:B------:R-:W-:Y:S01]  /*2d00*/  UMOV UR15, URZ ;  /* 0x000000ff000f7c82 */ /* 0x000fe20008000000 */
[----:B------:R-:W-:Y:S01]  /*2d10*/  UMOV UR14, URZ ;  /* 0x000000ff000e7c82 */ /* 0x000fe20008000000 */
[----:B---3--:R-:W-:Y:S01]  /*2d20*/  ULEA UR5, UR5, UR4, 0x18 ;  /* 0x0000000405057291 */ /* 0x008fe2000f8ec0ff */
[----:B------:R-:W-:Y:S01]  /*2d30*/  UMOV UR24, 0x0 ;  /* 0x0000000000187882 */ /* 0x000fe20000000000 */
[----:B------:R-:W-:-:S02]  /*2d40*/  UMOV UR25, 0x8400490 ;  /* 0x0840049000197882 */ /* 0x000fc40000000000 */
[----:B------:R-:W-:Y:S02]  /*2d50*/  UIADD3 UR10, UPT, UPT, UR5, 0x10800, URZ ;  /* 0x00010800050a7890 */ /* 0x000fe4000fffe0ff */
[----:B------:R-:W-:Y:S02]  /*2d60*/  UIADD3 UR11, UPT, UPT, UR5, 0x1c800, URZ ;  /* 0x0001c800050b7890 */ /* 0x000fe4000fffe0ff */
[----:B----4-:R-:W-:Y:S01]  /*2d70*/  UIADD3 UR7, UPT, UPT, UR7, 0x3f, URZ ;  /* 0x0000003f07077890 */ /* 0x010fe2000fffe0ff */
[----:B------:R-:W2:Y:S01]  /*2d80*/  LDS R0, [UR5+0x110] ;  /* 0x00011005ff007984 */ /* 0x000ea20008000800 */
[----:B------:R-:W-:Y:S02]  /*2d90*/  USHF.R.U32.HI UR10, URZ, 0x4, UR10 ;  /* 0x00000004ff0a7899 */ /* 0x000fe4000801160a */
[----:B------:R-:W-:Y:S02]  /*2da0*/  USHF.R.S32.HI UR4, URZ, 0x1f, UR7 ;  /* 0x0000001fff047899 */ /* 0x000fe40008011407 */
[----:B------:R-:W-:-:S02]  /*2db0*/  USHF.R.U32.HI UR11, URZ, 0x4, UR11 ;  /* 0x00000004ff0b7899 */ /* 0x000fc4000801160b */
[----:B------:R-:W-:Y:S02]  /*2dc0*/  ULEA.HI UR4, UR4, UR7, URZ, 0x6 ;  /* 0x0000000704047291 */ /* 0x000fe4000f8f30ff */
[----:B------:R-:W-:Y:S02]  /*2dd0*/  ULOP3.LUT UR10, UR10, 0x3fff, URZ, 0xc0, !UPT ;  /* 0x00003fff0a0a7892 */ /* 0x000fe4000f8ec0ff */
[----:B------:R-:W-:Y:S02]  /*2de0*/  USHF.R.S32.HI UR4, URZ, 0x6, UR4 ;  /* 0x00000006ff047899 */ /* 0x000fe40008011404 */
[----:B------:R-:W-:Y:S02]  /*2df0*/  ULOP3.LUT UR11, UR11, 0x3fff, URZ, 0xc0, !UPT ;  /* 0x00003fff0b0b7892 */ /* 0x000fe4000f8ec0ff */
[----:B------:R-:W-:Y:S01]  /*2e00*/  UISETP.LT.AND UP0, UPT, UR4, 0x1, UPT ;  /* 0x000000010400788c */ /* 0x000fe2000bf01270 */
[----:B------:R-:W-:Y:S01]  /*2e10*/  UMOV UR22, 0x0 ;  /* 0x0000000000167882 */ /* 0x000fe20000000000 */
[----:B------:R-:W-:-:S02]  /*2e20*/  UMOV UR23, 0x8400490 ;  /* 0x0840049000177882 */ /* 0x000fc40000000000 */
[----:B------:R-:W-:Y:S02]  /*2e30*/  USEL UR9, UR4, 0x1, !UP0 ;  /* 0x0000000104097887 */ /* 0x000fe4000c000000 */
[----:B------:R-:W-:Y:S02]  /*2e40*/  ULOP3.LUT UR10, UR10, 0x10000, URZ, 0xfc, !UPT ;  /* 0x000100000a0a7892 */ /* 0x000fe4000f8efcff */
[----:B------:R-:W-:Y:S02]  /*2e50*/  ULOP3.LUT UR11, UR11, 0x10000, URZ, 0xfc, !UPT ;  /* 0x000100000b0b7892 */ /* 0x000fe4000f8efcff */
[----:B------:R-:W-:Y:S02]  /*2e60*/  UIADD3 UR9, UPT, UPT, -UR9, URZ, URZ ;  /* 0x000000ff09097290 */ /* 0x000fe4000fffe1ff */
[----:B-1----:R-:W-:Y:S01]  /*2e70*/  UISETP.GE.AND UP4, UPT, UR6, 0x1, UPT ;  /* 0x000000010600788c */ /* 0x002fe2000bf86270 */
[----:B------:R-:W-:Y:S01]  /*2e80*/  UMOV UR20, 0x0 ;  /* 0x0000000000147882 */ /* 0x000fe20000000000 */
[----:B------:R-:W-:Y:S01]  /*2e90*/  UMOV UR21, 0x8400490 ;  /* 0x0840049000157882 */ /* 0x000fe20000000000 */
[----:B------:R-:W-:Y:S01]  /*2ea0*/  UMOV UR18, 0x0 ;  /* 0x0000000000127882 */ /* 0x000fe20000000000 */
[----:B------:R-:W-:Y:S01]  /*2eb0*/  UMOV UR19, 0x8400490 ;  /* 0x0840049000137882 */ /* 0x000fe20000000000 */
[----:B--2---:R-:W-:-:S02]  /*2ec0*/  R2UR UR16, R0 ;  /* 0x00000000001072ca */ /* 0x004fc400000e0000 */
[----:B------:R-:W-:-:S13]  /*2ed0*/  MOV R0, RZ ;  /* 0x000000ff00007202 */ /* 0x000fda0000000f00 */
.L_x_58:
[----:B------:R-:W-:Y:S02]  /*2ee0*/  LEA R3, R2, UR5, 0x3 ;  /* 0x0000000502037c11 */ /* 0x000fe4000f8e18ff */
[----:B------:R-:W-:Y:S02]  /*2ef0*/  SHF.L.U32 R4, R12, 0x1f, RZ ;  /* 0x0000001f0c047819 */ /* 0x000fe400000006ff */
[----:B------:R-:W-:Y:S01]  /*2f00*/  PLOP3.LUT P0, PT, PT, PT, UP4, 0x80, 0x8 ;  /* 0x000000000008781c */ /* 0x000fe20003f0f048 */
[----:B------:R-:W-:Y:S01]  /*2f10*/  VIADD R5, R3, 0x90 ;  /* 0x0000009003057836 */ /* 0x000fe20000000000 */
[----:B-1----:R-:W1:Y:S02]  /*2f20*/  SYNCS.PHASECHK.TRANS64.TRYWAIT P1, [R3+URZ+0x80], R4 ;  /* 0x00008004030075a7 */ /* 0x002e6400080211ff */
[----:B-1----:R-:W-:Y:S09]  /*2f30*/  @!P1 BRA `(.L_x_52) ;  /* 0x000000b000309947 */ /* 0x002ff20003800000 */
.L_x_317:
[----:B------:R-:W-:Y:S01]  /*2f40*/  LEA R6, R2, UR5, 0x4 ;  /* 0x0000000502067c11 */ /* 0x000fe2000f8e20ff */
[----:B------:R-:W-:Y:S01]  /*2f50*/  @UP4 ULEA UR6, UR14, UR5, 0x3 ;  /* 0x000000050e064291 */ /* 0x000fe2000f8e18ff */
[----:B------:R-:W-:Y:S01]  /*2f60*/  PLOP3.LUT P1, PT, PT, PT, PT, 0x80, 0x8 ;  /* 0x000000000008781c */ /* 0x000fe20003f2f070 */
[----:B------:R-:W-:Y:S01]  /*2f70*/  ULEA UR7, UR15, UR5, 0x3 ;  /* 0x000000050f077291 */ /* 0x000fe2000f8e18ff */
[----:B------:R-:W-:Y:S01]  /*2f80*/  PRMT R5, RZ, 0x654, R5 ;  /* 0x00000654ff057816 */ /* 0x000fe20000000005 */
[----:B------:R2:W3:Y:S01]  /*2f90*/  LDS.128 R8, [R6+0xf0] ;  /* 0x0000f00006087984 */ /* 0x0004e20000000c00 */
[----:B-1----:R-:W-:Y:S01]  /*2fa0*/  @P0 SHF.L.U32 R4, R0, 0x1f, RZ ;  /* 0x0000001f00040819 */ /* 0x002fe200000006ff */
[----:B------:R-:W-:Y:S01]  /*2fb0*/  ULEA UR8, UR15, UR16, 0x8 ;  /* 0x000000100f087291 */ /* 0x000fe2000f8e40ff */
[----:B------:R-:W-:Y:S01]  /*2fc0*/  SHF.L.U32 R3, R7, 0x1f, RZ ;  /* 0x0000001f07037819 */ /* 0x000fe200000006ff */
[----:B------:R-:W-:Y:S01]  /*2fd0*/  @!PT LDS RZ, [RZ] ;  /* 0x00000000fffff984 */ /* 0x000fe20000000800 */
[----:B------:R-:W-:Y:S01]  /*2fe0*/  @!PT LDS RZ, [RZ] ;  /* 0x00000000fffff984 */ /* 0x000fe20000000800 */
[----:B------:R-:W-:Y:S01]  /*2ff0*/  @!PT LDS RZ, [RZ] ;  /* 0x00000000fffff984 */ /* 0x000fe20000000800 */
[----:B------:R-:W-:Y:S01]  /*3000*/  @!PT LDS RZ, [RZ] ;  /* 0x00000000fffff984 */ /* 0x000fe20000000800 */
[----:B------:R1:W-:Y:S06]  /*3010*/  MEMBAR.ALL.CTA ;  /* 0x0000000000007992 */ /* 0x0003ec0000008000 */
[----:B-1----:R-:W1:Y:S02]  /*3020*/  FENCE.VIEW.ASYNC.S ;  /* 0x00000000000073c6 */ /* 0x002e640000000000 */
[----:B-1----:R2:W-:Y:S01]  /*3030*/  SYNCS.ARRIVE.TRANS64.RED.A1T0 RZ, [R5+URZ], RZ ;  /* 0x000000ff05ff79a7 */ /* 0x0025e200081004ff */
[----:B------:R2:W1:Y:S01]  /*3040*/  @P0 SYNCS.PHASECHK.TRANS64.TRYWAIT P1, [UR6], R4 ;  /* 0x00000004ff0005a7 */ /* 0x0004620008021106 */
[----:B------:R-:W4:Y:S02]  /*3050*/  SYNCS.PHASECHK.TRANS64.TRYWAIT P0, [UR7+0xb0], R3 ;  /* 0x0000b003ff0075a7 */ /* 0x000f240008001107 */
[----:B-1234-:R-:W-:Y:S05]  /*3060*/  @!P0 BRA `(.L_x_53) ;  /* 0x000000ac00f88947 */ /* 0x01efea0003800000 */
.L_x_319:
[----:B-1----:R-:W-:Y:S01]  /*3070*/  IADD3 R4, PT, PT, R2, 0x1, RZ ;  /* 0x0000000102047810 */ /* 0x002fe20007ffe0ff */
[----:B------:R-:W-:Y:S06]  /*3080*/  BRA.U !UP4, `(.L_x_54) ;  /* 0x000000010cc07547 */ /* 0x000fec000b800000 */
[----:B------:R-:W-:Y:S01]  /*3090*/  UPLOP3.LUT UP2, UPT, UPT, UPT, UPT, 0x40, 0x4 ;  /* 0x000000000004789c */ /* 0x000fe20003f4e870 */
[----:B------:R-:W-:Y:S01]  /*30a0*/  UMOV UR13, UR9 ;  /* 0x00000009000d7c82 */ /* 0x000fe20008000000 */
[----:B------:R-:W-:Y:S01]  /*30b0*/  UMOV UR12, UR4 ;  /* 0x00000004000c7c82 */ /* 0x000fe20008000000 */
[----:B------:R-:W-:-:S08]  /*30c0*/  UMOV UR17, UR14 ;  /* 0x0000000e00117c82 */ /* 0x000fd00008000000 */
.L_x_57:
[----:B------:R-:W-:Y:S02]  /*30d0*/  UIADD3 UR13, UPT, UPT, UR13, 0x1, URZ ;  /* 0x000000010d0d7890 */ /* 0x000fe4000fffe0ff */
[----:B-1----:R-:W-:Y:S02]  /*30e0*/  ULEA UR6, UR17, UR5, 0x3 ;  /* 0x0000000511067291 */ /* 0x002fe4000f8e18ff */
[----:B------:R-:W-:Y:S01]  /*30f0*/  UISETP.NE.AND UP3, UPT, UR13, URZ, UPT ;  /* 0x000000ff0d00728c */ /* 0x000fe2000bf65270 */
[----:B--2---:R-:W-:Y:S10]  /*3100*/  @P1 BRA `(.L_x_55) ;  /* 0x00000000000c1947 */ /* 0x004ff40003800000 */
[----:B------:R-:W-:Y:S04]  /*3110*/  SHF.L.U32 R3, R0, 0x1f, RZ ;  /* 0x0000001f00037819 */ /* 0x000fe800000006ff */
[----:B------:R-:W1:Y:S02]  /*3120*/  SYNCS.PHASECHK.TRANS64.TRYWAIT P0, [UR6], R3 ;  /* 0x00000003ff0075a7 */ /* 0x000e640008001106 */
[----:B-1----:R-:W-:Y:S05]  /*3130*/  @!P0 BRA `(.L_x_56) ;  /* 0x000000ac00dc8947 */ /* 0x002fea0003800000 */
.L_x_55:
[----:B------:R-:W-:Y:S01]  /*3140*/  UISETP.NE.AND UP0, UPT, UR12, 0x1, UPT ;  /* 0x000000010c00788c */ /* 0x000fe2000bf05270 */
[----:B------:R-:W-:Y:S01]  /*3150*/  PLOP3.LUT P1, PT, PT, PT, PT, 0x80, 0x8 ;  /* 0x000000000008781c */ /* 0x000fe20003f2f070 */
[----:B------:R-:W-:Y:S02]  /*3160*/  UIADD3 UR14, UPT, UPT, UR17, 0x1, URZ ;  /* 0x00000001110e7890 */ /* 0x000fe4000fffe0ff */
[----:B------:R-:W-:Y:S02]  /*3170*/  ULEA UR28, UR17, UR11, 0xb ;  /* 0x0000000b111c7291 */ /* 0x000fe4000f8e58ff */
[----:B------:R-:W-:Y:S01]  /*3180*/  UISETP.NE.AND UP1, UPT, UR14, 0x3, UPT ;  /* 0x000000030e00788c */ /* 0x000fe2000bf25270 */
[----:B------:R-:W-:Y:S01]  /*3190*/  PLOP3.LUT P0, PT, PT, PT, UP0, 0x80, 0x8 ;  /* 0x000000000008781c */ /* 0x000fe20003f0f008 */
[----:B------:R-:W-:Y:S02]  /*31a0*/  UIADD3 UR40, UPT, UPT, UR28, 0x2, URZ ;  /* 0x000000021c287890 */ /* 0x000fe4000fffe0ff */
[----:B------:R-:W-:Y:S02]  /*31b0*/  USEL UR27, URZ, 0x1, UP1 ;  /* 0x00000001ff1b7887 */ /* 0x000fe40008800000 */
[----:B------:R-:W-:Y:S02]  /*31c0*/  USEL UR14, UR14, URZ, UP1 ;  /* 0x000000ff0e0e7287 */ /* 0x000fe40008800000 */
[----:B------:R-:W-:Y:S02]  /*31d0*/  UIADD3 UR36, UPT, UPT, UR28, 0x4, URZ ;  /* 0x000000041c247890 */ /* 0x000fe4000fffe0ff */
[----:B------:R-:W-:Y:S01]  /*31e0*/  @UP0 ULEA UR26, UR14, UR5, 0x3 ;  /* 0x000000050e1a0291 */ /* 0x000fe2000f8e18ff */
[----:B------:R-:W-:Y:S01]  /*31f0*/  LOP3.LUT R0, R0, UR27, RZ, 0x3c, !PT ;  /* 0x0000001b00007c12 */ /* 0x000fe2000f8e3cff */
[----:B------:R-:W-:Y:S02]  /*3200*/  UIADD3 UR32, UPT, UPT, UR28, 0x6, URZ ;  /* 0x000000061c207890 */ /* 0x000fe4000fffe0ff */
[----:B------:R-:W-:Y:S01]  /*3210*/  UIADD3 UR6, UPT, UPT, UR6, 0x18, URZ ;  /* 0x0000001806067890 */ /* 0x000fe2000fffe0ff */
[----:B-1----:R-:W-:Y:S01]  /*3220*/  @P0 SHF.L.U32 R2, R0, 0x1f, RZ ;  /* 0x0000001f00020819 */ /* 0x002fe200000006ff */
[----:B------:R-:W-:Y:S01]  /*3230*/  UIADD3 UR12, UPT, UPT, UR12, -0x1, URZ ;  /* 0xffffffff0c0c7890 */ /* 0x000fe2000fffe0ff */
[----:B------:R-:W-:Y:S02]  /*3240*/  UMOV UR29, 0x40004040 ;  /* 0x40004040001d7882 */ /* 0x000fe40000000000 */
[----:B------:R1:W2:Y:S01]  /*3250*/  @P0 SYNCS.PHASECHK.TRANS64.TRYWAIT P1, [UR26], R2 ;  /* 0x00000002ff0005a7 */ /* 0x0002a2000802111a */
[----:B------:R-:W-:Y:S01]  /*3260*/  ULEA UR26, UR17, UR10, 0xa ;  /* 0x0000000a111a7291 */ /* 0x000fe2000f8e50ff */
[----:B------:R-:W-:Y:S01]  /*3270*/  UMOV UR27, 0x40004040 ;  /* 0x40004040001b7882 */ /* 0x000fe20000000000 */
[----:B------:R-:W-:Y:S02]  /*3280*/  UMOV UR41, 0x40004040 ;  /* 0x4000404000297882 */ /* 0x000fe40000000000 */
[----:B------:R-:W-:Y:S02]  /*3290*/  UIADD3 UR38, UPT, UPT, UR26, 0x2, URZ ;  /* 0x000000021a267890 */ /* 0x000fe4000fffe0ff */
[----:B------:R-:W-:Y:S02]  /*32a0*/  UIADD3 UR34, UPT, UPT, UR26, 0x4, URZ ;  /* 0x000000041a227890 */ /* 0x000fe4000fffe0ff */
[----:B------:R-:W-:Y:S01]  /*32b0*/  UIADD3 UR30, UPT, UPT, UR26, 0x6, URZ ;  /* 0x000000061a1e7890 */ /* 0x000fe2000fffe0ff */
[----:B------:R1:W-:Y:S01]  /*32c0*/  UTCHMMA gdesc[UR26], gdesc[UR28], tmem[UR8], tmem[UR24], idesc[UR25], UP2 ;  /* 0x00ff181c1a0075ea */ /* 0x0003e20009000008 */
[----:B------:R-:W-:Y:S01]  /*32d0*/  UPLOP3.LUT UP2, UPT, UPT, UPT, UPT, 0x80, 0x8 ;  /* 0x000000000008789c */ /* 0x000fe20003f4f070 */
[----:B------:R-:W-:Y:S01]  /*32e0*/  UMOV UR39, 0x40004040 ;  /* 0x4000404000277882 */ /* 0x000fe20000000000 */
[----:B------:R-:W-:Y:S01]  /*32f0*/  UMOV UR37, 0x40004040 ;  /* 0x4000404000257882 */ /* 0x000fe20000000000 */
[----:B------:R1:W-:Y:S01]  /*3300*/  UTCHMMA gdesc[UR38], gdesc[UR40], tmem[UR8], tmem[UR22], idesc[UR23], UPT ;  /* 0x00ff1628260075ea */ /* 0x0003e2000b800008 */
[----:B------:R-:W-:Y:S01]  /*3310*/  UMOV UR35, 0x40004040 ;  /* 0x4000404000237882 */ /* 0x000fe20000000000 */
[----:B------:R-:W-:Y:S01]  /*3320*/  UMOV UR33, 0x40004040 ;  /* 0x4000404000217882 */ /* 0x000fe20000000000 */
[----:B------:R-:W-:Y:S01]  /*3330*/  UMOV UR31, 0x40004040 ;  /* 0x40004040001f7882 */ /* 0x000fe20000000000 */
[----:B------:R1:W-:Y:S01]  /*3340*/  UTCHMMA gdesc[UR34], gdesc[UR36], tmem[UR8], tmem[UR20], idesc[UR21], UPT ;  /* 0x00ff1424220075ea */ /* 0x0003e2000b800008 */
[----:B------:R1:W-:Y:S01]  /*3350*/  UTCHMMA gdesc[UR30], gdesc[UR32], tmem[UR8], tmem[UR18], idesc[UR19], UPT ;  /* 0x00ff12201e0075ea */ /* 0x0003e2000b800008 */
[----:B------:R1:W-:Y:S01]  /*3360*/  UTCBAR [UR6], URZ ;  /* 0x000000ff060073e9 */ /* 0x0003e200080000ff */
[----:B------:R-:W-:Y:S01]  /*3370*/  UMOV UR17, UR14 ;  /* 0x0000000e00117c82 */ /* 0x000fe20008000000 */
[----:B------:R-:W-:Y:S05]  /*3380*/  BRA.U UP3, `(.L_x_57) ;  /* 0xfffffffd03507547 */ /* 0x000fea000b83ffff */
.L_x_54:
[----:B------:R-:W-:Y:S01]  /*3390*/  UIADD3 UR15, UPT, UPT, UR15, 0x1, URZ ;  /* 0x000000010f0f7890 */ /* 0x000fe2000fffe0ff */
[----:B------:R-:W-:Y:S01]  /*33a0*/  LOP3.LUT P0, RZ, R10, 0x1, RZ, 0xc0, !PT ;  /* 0x000000010aff7812 */ /* 0x000fe2000780c0ff */
[----:B------:R-:W-:Y:S01]  /*33b0*/  UIADD3 UR7, UPT, UPT, UR7, 0xa0, URZ ;  /* 0x000000a007077890 */ /* 0x000fe2000fffe0ff */
[----:B--2---:R-:W-:Y:S01]  /*33c0*/  ISETP.NE.AND P1, PT, R4, 0x2, PT ;  /* 0x000000020400780c */ /* 0x004fe20003f25270 */
[----:B------:R-:W-:-:S03]  /*33d0*/  UISETP.NE.AND UP0, UPT, UR15, 0x2, UPT ;  /* 0x000000020f00788c */ /* 0x000fc6000bf05270 */
[----:B-1----:R-:W-:Y:S01]  /*33e0*/  SEL R2, RZ, 0x1, P1 ;  /* 0x00000001ff027807 */ /* 0x002fe20000800000 */
[----:B------:R-:W-:Y:S02]  /*33f0*/  USEL UR6, URZ, 0x1, UP0 ;  /* 0x00000001ff067887 */ /* 0x000fe40008000000 */
[----:B------:R-:W-:Y:S01]  /*3400*/  USEL UR15, UR15, URZ, UP0 ;  /* 0x000000ff0f0f7287 */ /* 0x000fe20008000000 */
[----:B------:R1:W-:Y:S01]  /*3410*/  UTCBAR [UR7], URZ ;  /* 0x000000ff070073e9 */ /* 0x0003e200080000ff */
[----:B------:R-:W-:Y:S02]  /*3420*/  LOP3.LUT R12, R12, R2, RZ, 0x3c, !PT ;  /* 0x000000020c0c7212 */ /* 0x000fe400078e3cff */
[----:B------:R-:W-:Y:S02]  /*3430*/  LOP3.LUT R7, R7, UR6, RZ, 0x3c, !PT ;  /* 0x0000000607077c12 */ /* 0x000fe4000f8e3cff */
[----:B------:R-:W-:Y:S01]  /*3440*/  SEL R2, R4, RZ, P1 ;  /* 0x000000ff04027207 */ /* 0x000fe20000800000 */
[----:B------:R-:W-:Y:S06]  /*3450*/  @P0 BRA `(.L_x_58) ;  /* 0xfffffff800a00947 */ /* 0x000fec000383ffff */
[----:B------:R-:W2:Y:S01]  /*3460*/  S2UR UR4, SR_CgaCtaId ;  /* 0x00000000000479c3 */ /* 0x000ea20000008800 */
[----:B------:R-:W-:Y:S01]  /*3470*/  ELECT P0, URZ, PT ;  /* 0x0000000000ff782f */ /* 0x000fe20003800000 */
[----:B------:R-:W-:Y:S01]  /*3480*/  IMAD.MOV.U32 R2, RZ, RZ, 0x1 ;  /* 0x00000001ff027424 */ /* 0x000fe200078e00ff */
[----:B------:R-:W-:Y:S01]  /*3490*/  UIADD3 UR5, UPT, UPT, UR5, 0xb0, URZ ;  /* 0x000000b005057890 */ /* 0x000fe2000fffe0ff */
[----:B------:R-:W-:Y:S01]  /*34a0*/  SHF.L.U32 R0, R7, 0x1f, RZ ;  /* 0x0000001f07007819 */ /* 0x000fe200000006ff */
[----:B------:R-:W-:-:S03]  /*34b0*/  UMOV UR6, 0x40 ;  /* 0x0000004000067882 */ /* 0x000fc60000000000 */
[----:B------:R-:W-:Y:S01]  /*34c0*/  UVIRTCOUNT.DEALLOC.SMPOOL 0x80 ;  /* 0x000000800000784c */ /* 0x000fe20000000000 */
[----:B--2---:R-:W-:Y:S02]  /*34d0*/  ULEA UR4, UR4, UR6, 0x18 ;  /* 0x0000000604047291 */ /* 0x004fe4000f8ec0ff */
[----:B------:R-:W-:-:S07]  /*34e0*/  ULEA UR6, UR15, UR5, 0x3 ;  /* 0x000000050f067291 */ /* 0x000fce000f8e18ff */
[----:B------:R2:W-:Y:S02]  /*34f0*/  @P0 STS.U8 [UR4+0x1c], R2 ;  /* 0x00001c02ff000988 */ /* 0x0005e40008000004 */
[----:B------:R-:W3:Y:S02]  /*3500*/  SYNCS.PHASECHK.TRANS64.TRYWAIT P0, [UR6], R0 ;  /* 0x00000000ff0075a7 */ /* 0x000ee40008001106 */
[----:B--23--:R-:W-:Y:S05]  /*3510*/  @!P0 BRA `(.L_x_59) ;  /* 0x000000a800fc8947 */ /* 0x00cfea0003800000 */
.L_x_322:
[----:B-1----:R-:W-:-:S04]  /*3520*/  UIADD3 UR7, UPT, UPT, UR15, 0x1, URZ ;  /* 0x000000010f077890 */ /* 0x002fc8000fffe0ff */
[----:B------:R-:W-:-:S04]  /*3530*/  UISETP.NE.AND UP0, UPT, UR7, 0x2, UPT ;  /* 0x000000020700788c */ /* 0x000fc8000bf05270 */
[----:B------:R-:W-:Y:S02]  /*3540*/  USEL UR6, URZ, 0x1, UP0 ;  /* 0x00000001ff067887 */ /* 0x000fe40008000000 */
[----:B------:R-:W-:-:S04]  /*3550*/  USEL UR7, UR7, URZ, UP0 ;  /* 0x000000ff07077287 */ /* 0x000fc80008000000 */
[----:B------:R-:W-:Y:S01]  /*3560*/  ULEA UR7, UR7, UR5, 0x3 ;  /* 0x0000000507077291 */ /* 0x000fe2000f8e18ff */
[----:B--2---:R-:W-:-:S04]  /*3570*/  LOP3.LUT R0, R7, UR6, RZ, 0x3c, !PT ;  /* 0x0000000607007c12 */ /* 0x004fc8000f8e3cff */
[----:B------:R-:W-:-:S04]  /*3580*/  SHF.L.U32 R0, R0, 0x1f, RZ ;  /* 0x0000001f00007819 */ /* 0x000fc800000006ff */
[----:B------:R-:W1:Y:S02]  /*3590*/  SYNCS.PHASECHK.TRANS64.TRYWAIT P0, [UR7], R0 ;  /* 0x00000000ff0075a7 */ /* 0x000e640008001107 */
[----:B-1----:R-:W-:Y:S05]  /*35a0*/  @!P0 BRA `(.L_x_60) ;  /* 0x000000a800f08947 */ /* 0x002fea0003800000 */
.L_x_324:
[----:B------:R-:W-:Y:S01]  /*35b0*/  NOP ;  /* 0x0000000000007918 */ /* 0x000fe20000000000 */
[----:B-1----:R-:W1:Y:S01]  /*35c0*/  LDS R0, [UR4+0x14] ;  /* 0x00001404ff007984 */ /* 0x002e620008000800 */
[----:B------:R-:W-:Y:S01]  /*35d0*/  ULOP3.LUT UR6, UR16, 0xffff, URZ, 0xc0, !UPT ;  /* 0x0000ffff10067892 */ /* 0x000fe2000f8ec0ff */
[----:B------:R-:W-:Y:S01]  /*35e0*/  UMOV UR8, 0xffff ;  /* 0x0000ffff00087882 */ /* 0x000fe20000000000 */
[----:B------:R-:W-:Y:S02]  /*35f0*/  UMOV UR5, 0x1 ;  /* 0x0000000100057882 */ /* 0x000fe40000000000 */
[----:B------:R-:W-:-:S04]  /*3600*/  USHF.R.U32.HI UR6, URZ, 0x5, UR6 ;  /* 0x00000005ff067899 */ /* 0x000fc80008011606 */
[----:B------:R-:W-:Y:S02]  /*3610*/  USHF.L.U32 UR8, UR8, UR6, URZ ;  /* 0x0000000608087299 */ /* 0x000fe400080006ff */
[----:B------:R-:W-:-:S04]  /*3620*/  USHF.L.U32 UR5, UR5, UR6, URZ ;  /* 0x0000000605057299 */ /* 0x000fc800080006ff */
[----:B-1----:R-:W-:-:S04]  /*3630*/  LOP3.LUT R0, R0, UR8, RZ, 0xc0, !PT ;  /* 0x0000000800007c12 */ /* 0x002fc8000f8ec0ff */
[----:B------:R-:W-:-:S13]  /*3640*/  ISETP.NE.AND P0, PT, R0, UR8, PT ;  /* 0x0000000800007c0c */ /* 0x000fda000bf05270 */
[----:B------:R-:W-:Y:S05]  /*3650*/  @P0 BRA `(.L_x_61) ;  /* 0x0000000000580947 */ /* 0x000fea0003800000 */
[----:B------:R-:W1:Y:S02]  /*3660*/  LDS R0, [UR4+0x18] ;  /* 0x00001804ff007984 */ /* 0x000e640008000800 */
[----:B-1----:R-:W-:-:S04]  /*3670*/  LOP3.LUT R0, R0, UR5, RZ, 0xc0, !PT ;  /* 0x0000000500007c12 */ /* 0x002fc8000f8ec0ff */
[----:B------:R-:W-:-:S13]  /*3680*/  ISETP.NE.AND P0, PT, R0, UR5, PT ;  /* 0x0000000500007c0c */ /* 0x000fda000bf05270 */
[----:B------:R-:W-:Y:S05]  /*3690*/  @P0 BRA `(.L_x_62) ;  /* 0x00000000003c0947 */ /* 0x000fea0003800000 */
[----:B------:R-:W1:Y:S01]  /*36a0*/  S2R R2, SR_LANEID ;  /* 0x0000000000027919 */ /* 0x000e620000000000 */
[----:B------:R-:W-:Y:S01]  /*36b0*/  ULOP3.LUT UR8, URZ, UR8, URZ, 0x33, !UPT ;  /* 0x00000008ff087292 */ /* 0x000fe2000f8e33ff */
[----:B------:R-:W-:Y:S02]  /*36c0*/  VOTEU.ANY UR7, UPT, PT ;  /* 0x0000000000077886 */ /* 0x000fe400038e0100 */
[----:B------:R-:W-:-:S03]  /*36d0*/  UFLO.U32 UR7, UR7 ;  /* 0x00000007000772bd */ /* 0x000fc600080e0000 */
[----:B------:R-:W-:-:S04]  /*36e0*/  IMAD.U32 R0, RZ, RZ, UR8 ;  /* 0x00000008ff007e24 */ /* 0x000fc8000f8e00ff */
[----:B------:R2:W3:Y:S02]  /*36f0*/  REDUX UR6, R0 ;  /* 0x00000000000673c4 */ /* 0x0004e40000000000 */
[----:B------:R4:W-:Y:S01]  /*3700*/  UTCATOMSWS.AND URZ, UR8 ;  /* 0x0000000800ff79e3 */ /* 0x0009e20008000000 */
[----:B-1----:R-:W-:Y:S02]  /*3710*/  ISETP.EQ.U32.AND P0, PT, R2, UR7, PT ;  /* 0x0000000702007c0c */ /* 0x002fe4000bf02070 */
[----:B--2---:R-:W-:Y:S02]  /*3720*/  LOP3.LUT R0, RZ, UR5, RZ, 0x33, !PT ;  /* 0x00000005ff007c12 */ /* 0x004fe4000f8e33ff */
[----:B---3--:R-:W-:Y:S02]  /*3730*/  MOV R2, UR6 ;  /* 0x0000000600027c02 */ /* 0x008fe40008000f00 */
[----:B------:R-:W1:Y:S07]  /*3740*/  REDUX UR5, R0 ;  /* 0x00000000000573c4 */ /* 0x000e6e0000000000 */
[----:B------:R4:W-:Y:S01]  /*3750*/  @P0 ATOMS.AND RZ, [UR4+0x14], R2 ;  /* 0x00001402ffff098c */ /* 0x0009e2000a800004 */
[----:B-1----:R-:W-:-:S05]  /*3760*/  IMAD.U32 R0, RZ, RZ, UR5 ;  /* 0x00000005ff007e24 */ /* 0x002fca000f8e00ff */
[----:B------:R4:W-:Y:S01]  /*3770*/  @P0 ATOMS.AND RZ, [UR4+0x18], R0 ;  /* 0x00001800ffff098c */ /* 0x0009e2000a800004 */
[----:B------:R-:W-:Y:S05]  /*3780*/  BRA `(.L_x_63) ;  /* 0x0000000000147947 */ /* 0x000fea0003800000 */
.L_x_62:
[----:B------:R-:W-:Y:S02]  /*3790*/  MOV R2, 0x37b0 ;  /* 0x000037b000027802 */ /* 0x000fe40000000f00 */
[----:B-----5:R-:W-:Y:S05]  /*37a0*/  CALL.REL.NOINC `($__internal_0_$__cuda_sm10x_tcgen05_guardrail_trap_col_being_dealloced_not_returned_by_alloc) ;  /* 0x000000ac009c7944 */ /* 0x020fea0003c00000 */
[----:B------:R-:W-:Y:S05]  /*37b0*/  BRA `(.L_x_63) ;  /* 0x0000000000087947 */ /* 0x000fea0003800000 */
.L_x_61:
[----:B------:R-:W-:Y:S02]  /*37c0*/  MOV R2, 0x37e0 ;  /* 0x000037e000027802 */ /* 0x000fe40000000f00 */
[----:B-----5:R-:W-:Y:S05]  /*37d0*/  CALL.REL.NOINC `($__internal_2_$__cuda_sm10x_tcgen05_guardrail_trap_unallocated_columns_being_dealloced) ;  /* 0x000000ac00a87944 */ /* 0x020fea0003c00000 */
.L_x_63:
[----:B------:R-:W-:Y:S01]  /*37e0*/  NOP ;  /* 0x0000000000007918 */ /* 0x000fe20000000000 */
[----:B----4-:R-:W-:Y:S05]  /*37f0*/  EXIT ;  /* 0x000000000000794d */ /* 0x010fea0003800000 */
.L_x_47:
[----:B------:R-:W-:-:S09]  /*3800*/  UISETP.NE.OR UP3, UPT, UR10, 0x3, UP3 ;  /* 0x000000030a00788c */ /* 0x000fd20009f65670 */
[----:B------:R-:W-:Y:S05]  /*3810*/  BRA.U UP3, `(.L_x_64) ;  /* 0x0000001103087547 */ /* 0x000fea000b800000 */
[----:B------:R-:W2:Y:S01]  /*3820*/  LDCU.64 UR4, c[0x0][0x888] ;  /* 0x00011100ff0477ac */ /* 0x000ea20008000a00 */
[----:B------:R-:W-:Y:S02]  /*3830*/  HFMA2 R10, -RZ, RZ, 0, 0 ;  /* 0x00000000ff0a7431 */ /* 0x000fe400000001ff */
[----:B------:R-:W-:Y:S01]  /*3840*/  IMAD.MOV.U32 R9, RZ, RZ, 0x1 ;  /* 0x00000001ff097424 */ /* 0x000fe200078e00ff */
[----:B------:R-:W-:Y:S01]  /*3850*/  MOV R11, 0x4000 ;  /* 0x00004000000b7802 */ /* 0x000fe20000000f00 */
[----:B------:R-:W3:Y:S01]  /*3860*/  LDCU.64 UR22, c[0x0][0x890] ;  /* 0x00011200ff1677ac */ /* 0x000ee20008000a00 */
[----:B------:R-:W-:Y:S01]  /*3870*/  IMAD.MOV.U32 R8, RZ, RZ, RZ ;  /* 0x000000ffff087224 */ /* 0x000fe200078e00ff */
[----:B------:R-:W4:Y:S01]  /*3880*/  LDCU UR48, c[0x0][0x370] ;  /* 0x00006e00ff3077ac */ /* 0x000f220008000800 */
[----:B------:R-:W4:Y:S01]  /*3890*/  LDCU UR13, c[0x0][0xb0c] ;  /* 0x00016180ff0d77ac */ /* 0x000f220008000800 */
[----:B------:R-:W4:Y:S01]  /*38a0*/  LDCU.128 UR40, c[0x0][0xb10] ;  /* 0x00016200ff2877ac */ /* 0x000f220008000c00 */
[----:B------:R-:W4:Y:S01]  /*38b0*/  LDCU UR31, c[0x0][0x374] ;  /* 0x00006e80ff1f77ac */ /* 0x000f220008000800 */
[----:B--2---:R-:W-:Y:S01]  /*38c0*/  UISETP.NE.U32.AND UP0, UPT, UR4, URZ, UPT ;  /* 0x000000ff0400728c */ /* 0x004fe2000bf05070 */
[----:B------:R-:W2:Y:S01]  /*38d0*/  LDCU UR4, c[0x0][0xb30] ;  /* 0x00016600ff0477ac */ /* 0x000ea20008000800 */
[----:B------:R-:W2:Y:S02]  /*38e0*/  LDCU UR29, c[0x0][0xb20] ;  /* 0x00016400ff1d77ac */ /* 0x000ea40008000800 */
[----:B------:R-:W-:-:S02]  /*38f0*/  UISETP.NE.AND.EX UP6, UPT, UR5, URZ, UPT, UP0 ;  /* 0x000000ff0500728c */ /* 0x000fc4000bfc5300 */
[----:B-1----:R-:W-:Y:S02]  /*3900*/  UISETP.GE.AND UP3, UPT, UR37, 0x1, UPT ;  /* 0x000000012500788c */ /* 0x002fe4000bf66270 */
[----:B------:R-:W-:Y:S02]  /*3910*/  UISETP.NE.AND UP0, UPT, UR37, 0x1, UPT ;  /* 0x000000012500788c */ /* 0x000fe4000bf05270 */
[----:B------:R-:W-:Y:S01]  /*3920*/  UP2UR UR5, UPR, URZ, 0x8 ;  /* 0x00000008ff057883 */ /* 0x000fe20008000000 */
[----:B------:R-:W-:Y:S01]  /*3930*/  UMOV UR30, 0x400 ;  /* 0x00000400001e7882 */ /* 0x000fe20000000000 */
[----:B------:R-:W-:Y:S02]  /*3940*/  UP2UR UR5, UPR, URZ, 0x1 ;  /* 0x00000001ff057883 */ /* 0x000fe40008000000 */
[----:B---3--:R-:W-:Y:S02]  /*3950*/  UISETP.NE.U32.AND UP0, UPT, UR22, URZ, UPT ;  /* 0x000000ff1600728c */ /* 0x008fe4000bf05070 */
[----:B------:R-:W-:-:S02]  /*3960*/  ULEA UR30, UR21, UR30, 0x18 ;  /* 0x0000001e151e7291 */ /* 0x000fc4000f8ec0ff */
[----:B------:R-:W-:Y:S02]  /*3970*/  UISETP.NE.AND.EX UP5, UPT, UR23, URZ, UPT, UP0 ;  /* 0x000000ff1700728c */ /* 0x000fe4000bfa5300 */
[----:B----4-:R-:W-:Y:S02]  /*3980*/  UIMAD.WIDE.U32 UR50, UR48, UR40, URZ ;  /* 0x00000028303272a5 */ /* 0x010fe4000f8e00ff */
[----:B------:R-:W-:Y:S02]  /*3990*/  UISETP.NE.AND UP3, UPT, UR13, 0x1, UPT ;  /* 0x000000010d00788c */ /* 0x000fe4000bf65270 */
[----:B------:R-:W-:Y:S02]  /*39a0*/  UIADD3 UR49, UPT, UPT, UR30, 0x48, URZ ;  /* 0x000000481e317890 */ /* 0x000fe4000fffe0ff */
[----:B------:R-:W-:Y:S02]  /*39b0*/  UIMAD.WIDE.U32 UR8, UR31, UR43, URZ ;  /* 0x0000002b1f0872a5 */ /* 0x000fe4000f8e00ff */
[----:B------:R-:W-:-:S02]  /*39c0*/  UISETP.NE.AND UP0, UPT, UR42, 0x1, UPT ;  /* 0x000000012a00788c */ /* 0x000fc4000bf05270 */
[----:B--2---:R-:W-:Y:S01]  /*39d0*/  UISETP.NE.AND UP4, UPT, UR4, 0x1, UPT ;  /* 0x000000010400788c */ /* 0x004fe2000bf85270 */
[----:B------:R-:W1:Y:S01]  /*39e0*/  LDCU.64 UR54, c[0x0][0x348] ;  /* 0x00006900ff3677ac */ /* 0x000e620008000a00 */
[----:B------:R-:W-:Y:S01]  /*39f0*/  UPLOP3.LUT UP1, UPT, UPT, UPT, UPT, 0x40, 0x4 ;  /* 0x000000000004789c */ /* 0x000fe20003f2e870 */
[----:B------:R-:W2:Y:S01]  /*3a00*/  LDCU.64 UR6, c[0x0][0xb28] ;  /* 0x00016500ff0677ac */ /* 0x000ea20008000a00 */
[----:B------:R-:W-:Y:S02]  /*3a10*/  UP2UR UR5, UPR, URZ, 0x8 ;  /* 0x00000008ff057883 */ /* 0x000fe40008000000 */
[----:B------:R-:W-:Y:S02]  /*3a20*/  UIADD3 UR33, UPT, UPT, UR30, 0x30, URZ ;  /* 0x000000301e217890 */ /* 0x000fe4000fffe0ff */
[----:B------:R-:W-:Y:S02]  /*3a30*/  UIADD3 UR25, UPT, UPT, UR30, 0x38, URZ ;  /* 0x000000381e197890 */ /* 0x000fe4000fffe0ff */
[----:B------:R-:W-:-:S02]  /*3a40*/  UIADD3 UR17, UPT, UPT, UR30, 0x40, URZ ;  /* 0x000000401e117890 */ /* 0x000fc4000fffe0ff */
[----:B------:R-:W-:Y:S02]  /*3a50*/  UPRMT UR49, UR21, 0x654, UR49 ;  /* 0x0000065415317896 */ /* 0x000fe40008000031 */
[----:B------:R-:W-:Y:S02]  /*3a60*/  USHF.R.U32.HI UR51, URZ, UR41, UR51 ;  /* 0x00000029ff337299 */ /* 0x000fe40008011633 */
[----:B------:R-:W-:Y:S02]  /*3a70*/  USHF.R.U32.HI UR50, URZ, UR29, UR9 ;  /* 0x0000001dff327299 */ /* 0x000fe40008011609 */
[----:B------:R-:W-:-:S12]  /*3a80*/  UP2UR UR4, UPR, URZ, 0x1 ;  /* 0x00000001ff047883 */ /* 0x000fd80008000000 */
.L_x_75:
[----:B------:R-:W-:Y:S02]  /*3a90*/  LEA R2, R8, UR30, 0x3 ;  /* 0x0000001e08027c11 */ /* 0x000fe4000f8e18ff */
[----:B------:R-:W-:Y:S02]  /*3aa0*/  SHF.L.U32 R0, R10, 0x1f, RZ ;  /* 0x0000001f0a007819 */ /* 0x000fe400000006ff */
[----:B------:R-:W-:Y:S02]  /*3ab0*/  LEA R4, R8, UR30, 0x4 ;  /* 0x0000001e08047c11 */ /* 0x000fe4000f8e20ff */
[----:B---3--:R-:W3:Y:S02]  /*3ac0*/  SYNCS.PHASECHK.TRANS64.TRYWAIT P0, [R2+URZ+0x80], R0 ;  /* 0x00008000020075a7 */ /* 0x008ee400080011ff */
[----:B---3--:R-:W-:Y:S05]  /*3ad0*/  @!P0 BRA `(.L_x_65) ;  /* 0x000000a400bc8947 */ /* 0x008fea0003800000 */
.L_x_325:
[----:B------:R-:W4:Y:S01]  /*3ae0*/  LDS.128 R4, [R4+0xf0] ;  /* 0x0000f00004047984 */ /* 0x000f220000000c00 */
[----:B------:R-:W-:Y:S01]  /*3af0*/  UISETP.GE.AND UP0, UPT, UR37, 0x1, UPT ;  /* 0x000000012500788c */ /* 0x000fe2000bf06270 */
[----:B------:R-:W-:Y:S01]  /*3b00*/  @!PT LDS RZ, [RZ] ;  /* 0x00000000fffff984 */ /* 0x000fe20000000800 */
[----:B------:R-:W-:Y:S01]  /*3b10*/  @!PT LDS RZ, [RZ] ;  /* 0x00000000fffff984 */ /* 0x000fe20000000800 */
[----:B------:R-:W-:Y:S01]  /*3b20*/  @!PT LDS RZ, [RZ] ;  /* 0x00000000fffff984 */ /* 0x000fe20000000800 */
[----:B------:R-:W-:Y:S01]  /*3b30*/  @!PT LDS RZ, [RZ] ;  /* 0x00000000fffff984 */ /* 0x000fe20000000800 */
[----:B------:R1:W-:Y:S06]  /*3b40*/  MEMBAR.ALL.CTA ;  /* 0x0000000000007992 */ /* 0x0003ec0000008000 */
[----:B-1----:R-:W1:Y:S01]  /*3b50*/  FENCE.VIEW.ASYNC.S ;  /* 0x00000000000073c6 */ /* 0x002e620000000000 */
[----:B----4-:R-:W-:Y:S11]  /*3b60*/  LOP3.LUT P0, RZ, R6, 0x1, RZ, 0xc0, !PT ;  /* 0x0000000106ff7812 */ /* 0x010ff6000780c0ff */
[----:B------:R-:W-:Y:S02]  /*3b70*/  @!UPT UIADD3 URZ, UPT, UPT, URZ, URZ, URZ ;  /* 0x000000fffffff290 */ /* 0x000fe4000fffe0ff */
[----:B-1----:R-:W-:Y:S01]  /*3b80*/  VOTEU.ANY UP3, P0 ;  /* 0x0000000000ff7886 */ /* 0x002fe20000060100 */
[----:B------:R-:W-:Y:S11]  /*3b90*/  PLOP3.LUT P0, PT, PT, PT, UP3, 0x80, 0x8 ;  /* 0x000000000008781c */ /* 0x000ff60003f0f038 */
[----:B------:R-:W-:Y:S02]  /*3ba0*/  @!UPT UIADD3 URZ, UPT, UPT, URZ, URZ, URZ ;  /* 0x000000fffffff290 */ /* 0x000fe4000fffe0ff */
[----:B---3--:R-:W-:Y:S02]  /*3bb0*/  @P0 SHF.R.U32.HI R0, RZ, 0x10, R5 ;  /* 0x00000010ff000819 */ /* 0x008fe40000011605 */
[----:B------:R-:W-:Y:S02]  /*3bc0*/  @P0 MOV R3, R4 ;  /* 0x0000000400030202 */ /* 0x000fe40000000f00 */
[----:B------:R-:W-:Y:S01]  /*3bd0*/  @P0 R2UR UR4, R0 ;  /* 0x00000000000402ca */ /* 0x000fe200000e0000 */
[----:B------:R-:W-:Y:S01]  /*3be0*/  VIADD R0, R2, 0x90 ;  /* 0x0000009002007836 */ /* 0x000fe20000000000 */
[----:B------:R-:W-:Y:S02]  /*3bf0*/  @P0 LOP3.LUT R4, R5, 0xffff, RZ, 0xc0, !PT ;  /* 0x0000ffff05040812 */ /* 0x000fe400078ec0ff */
[----:B------:R-:W-:Y:S02]  /*3c00*/  @P0 R2UR UR8, R3 ;  /* 0x00000000030802ca */ /* 0x000fe400000e0000 */
[----:B------:R-:W-:Y:S02]  /*3c10*/  PRMT R0, RZ, 0x654, R0 ;  /* 0x00000654ff007816 */ /* 0x000fe40000000000 */
[----:B------:R-:W-:Y:S02]  /*3c20*/  @P0 R2UR UR5, R4 ;  /* 0x00000000040502ca */ /* 0x000fe400000e0000 */
[----:B------:R1:W-:Y:S03]  /*3c30*/  SYNCS.ARRIVE.TRANS64.RED.A1T0 RZ, [R0+URZ], RZ ;  /* 0x000000ff00ff79a7 */ /* 0x0003e600081004ff */
[----:B------:R-:W-:Y:S04]  /*3c40*/  @UP3 UMOV UR53, UR4 ;  /* 0x0000000400353c82 */ /* 0x000fe80008000000 */
[----:B------:R-:W-:Y:S04]  /*3c50*/  @UP3 UMOV UR15, UR8 ;  /* 0x00000008000f3c82 */ /* 0x000fe80008000000 */
[----:B------:R-:W-:Y:S01]  /*3c60*/  @UP3 UMOV UR14, UR5 ;  /* 0x00000005000e3c82 */ /* 0x000fe20008000000 */
[----:B------:R-:W-:Y:S05]  /*3c70*/  BRA.U !UP0, `(.L_x_66) ;  /* 0x0000000108b47547 */ /* 0x000fea000b800000 */
[----:B------:R-:W-:Y:S02]  /*3c80*/  UIMAD.WIDE.U32 UR60, UR14, UR43, URZ ;  /* 0x0000002b0e3c72a5 */ /* 0x000fe4000f8e00ff */
[----:B------:R-:W-:Y:S02]  /*3c90*/  UP2UR UR26, UPR, URZ, 0x4 ;  /* 0x00000004ff1a7883 */ /* 0x000fe40008000000 */
[----:B------:R-:W-:Y:S02]  /*3ca0*/  UISETP.NE.AND UP2, UPT, UR42, 0x1, UPT ;  /* 0x000000012a00788c */ /* 0x000fe4000bf45270 */
[----:B------:R-:W-:Y:S02]  /*3cb0*/  UIMAD.WIDE.U32 UR58, UR15, UR40, URZ ;  /* 0x000000280f3a72a5 */ /* 0x000fe4000f8e00ff */
[----:B------:R-:W-:Y:S02]  /*3cc0*/  USEL UR4, UR31, UR50, !UP2 ;  /* 0x000000321f047287 */ /* 0x000fe4000d000000 */
[----:B------:R-:W-:Y:S02]  /*3cd0*/  UP2UR UR20, UPR, URZ, 0x2 ;  /* 0x00000002ff147883 */ /* 0x000fe40008000000 */
[----:B------:R-:W-:Y:S02]  /*3ce0*/  UISETP.NE.AND UP1, UPT, UR37, 0x1, UPT ;  /* 0x000000012500788c */ /* 0x000fe4000bf25270 */
[----:B--2---:R-:W-:Y:S02]  /*3cf0*/  UIMAD.WIDE.U32 UR56, UR4, UR6, URZ ;  /* 0x00000006043872a5 */ /* 0x004fe4000f8e00ff */
[----:B------:R-:W-:Y:S01]  /*3d00*/  UISETP.NE.AND UP0, UPT, UR13, 0x1, UPT ;  /* 0x000000010d00788c */ /* 0x000fe2000bf05270 */
[----:B------:R-:W-:Y:S02]  /*3d10*/  UMOV UR27, UR61 ;  /* 0x0000003d001b7c82 */ /* 0x000fe40008000000 */
[----:B------:R-:W-:Y:S02]  /*3d20*/  USHF.R.U32.HI UR28, URZ, UR29, UR27 ;  /* 0x0000001dff1c7299 */ /* 0x000fe4000801161b */
[----:B------:R-:W-:Y:S02]  /*3d30*/  USEL UR9, UR48, UR51, !UP0 ;  /* 0x0000003330097287 */ /* 0x000fe4000c000000 */
[----:B------:R-:W-:Y:S02]  /*3d40*/  USEL UR8, UR14, UR28, !UP2 ;  /* 0x0000001c0e087287 */ /* 0x000fe4000d000000 */
[----:B------:R-:W-:Y:S02]  /*3d50*/  UIMAD.WIDE.U32 UR34, UR9, UR6, URZ ;  /* 0x00000006092272a5 */ /* 0x000fe4000f8e00ff */
[----:B------:R-:W-:Y:S02]  /*3d60*/  UIMAD.WIDE.U32 UR18, UR8, UR6, URZ ;  /* 0x00000006081272a5 */ /* 0x000fe4000f8e00ff */
[----:B------:R-:W-:Y:S02]  /*3d70*/  @UP1 USHF.R.U32.HI UR9, URZ, UR7, UR35 ;  /* 0x00000007ff091299 */ /* 0x000fe40008011623 */
[----:B------:R-:W-:Y:S02]  /*3d80*/  USHF.R.U32.HI UR18, URZ, UR7, UR19 ;  /* 0x00000007ff127299 */ /* 0x000fe40008011613 */
[----:B------:R-:W-:Y:S02]  /*3d90*/  UIMAD UR10, UR37, UR9, URZ ;  /* 0x00000009250a72a4 */ /* 0x000fe4000f8e02ff */
[----:B------:R-:W-:Y:S02]  /*3da0*/  USEL UR18, UR8, UR18, !UP1 ;  /* 0x0000001208127287 */ /* 0x000fe4000c800000 */
[----:B------:R-:W-:Y:S02]  /*3db0*/  UISETP.NE.AND UP2, UPT, UR26, URZ, UPT ;  /* 0x000000ff1a00728c */ /* 0x000fe4000bf45270 */
[----:B------:R-:W-:Y:S01]  /*3dc0*/  UIADD3 UR16, UPT, UPT, -UR18, URZ, URZ ;  /* 0x000000ff12107290 */ /* 0x000fe2000fffe1ff */
[----:B------:R-:W-:Y:S02]  /*3dd0*/  UMOV UR27, UR59 ;  /* 0x0000003b001b7c82 */ /* 0x000fe40008000000 */
[----:B------:R-:W-:Y:S02]  /*3de0*/  USHF.R.U32.HI UR24, URZ, UR41, UR27 ;  /* 0x00000029ff187299 */ /* 0x000fe4000801161b */
[----:B------:R-:W-:Y:S02]  /*3df0*/  UIMAD UR16, UR37, UR16, UR8 ;  /* 0x00000010251072a4 */ /* 0x000fe4000f8e0208 */
[----:B------:R-:W-:Y:S01]  /*3e00*/  USEL UR5, UR15, UR24, !UP0 ;  /* 0x000000180f057287 */ /* 0x000fe2000c000000 */
[----:B------:R-:W-:Y:S02]  /*3e10*/  UMOV UR27, UR57 ;  /* 0x00000039001b7c82 */ /* 0x000fe40008000000 */
[----:B------:R-:W-:Y:S04]  /*3e20*/  @UP1 USHF.R.U32.HI UR4, URZ, UR7, UR27 ;  /* 0x00000007ff041299 */ /* 0x000fe8000801161b */
[----:B------:R-:W-:Y:S04]  /*3e30*/  UIMAD UR4, UR37, UR4, URZ ;  /* 0x00000004250472a4 */ /* 0x000fe8000f8e02ff */
[----:B------:R-:W-:Y:S04]  /*3e40*/  UISETP.GE.AND UP0, UPT, UR8, UR4, UPT ;  /* 0x000000040800728c */ /* 0x000fe8000bf06270 */
[----:B------:R-:W-:Y:S02]  /*3e50*/  UISETP.GE.OR UP0, UPT, UR5, UR10, UP0 ;  /* 0x0000000a0500728c */ /* 0x000fe40008706670 */
[----:B------:R-:W-:Y:S09]  /*3e60*/  UIMAD.WIDE.U32 UR10, UR5, UR6, URZ ;  /* 0x00000006050a72a5 */ /* 0x000ff2000f8e00ff */
[----:B------:R-:W-:Y:S04]  /*3e70*/  @!UP0 USHF.R.U32.HI UR4, URZ, UR7, UR11 ;  /* 0x00000007ff048299 */ /* 0x000fe8000801160b */
[----:B------:R-:W-:Y:S02]  /*3e80*/  @!UP0 USEL UR4, UR5, UR4, !UP1 ;  /* 0x0000000405048287 */ /* 0x000fe4000c800000 */
[----:B------:R-:W-:Y:S02]  /*3e90*/  UISETP.NE.AND UP1, UPT, UR20, URZ, UPT ;  /* 0x000000ff1400728c */ /* 0x000fe4000bf25270 */
[----:B------:R-:W-:Y:S02]  /*3ea0*/  @!UP0 UIMAD UR12, UR9, UR16, UR4 ;  /* 0x00000010090c82a4 */ /* 0x000fe4000f8e0204 */
[----:B------:R-:W-:Y:S02]  /*3eb0*/  @!UP0 UIADD3 UR16, UPT, UPT, UR18, -UR4, URZ ;  /* 0x8000000412108290 */ /* 0x000fe4000fffe0ff */
[----:B------:R-:W-:Y:S02]  /*3ec0*/  UIADD3 UR9, UPT, UPT, -UR5, URZ, URZ ;  /* 0x000000ff05097290 */ /* 0x000fe4000fffe1ff */
[----:B------:R-:W-:Y:S02]  /*3ed0*/  UIADD3 UR4, UPT, UPT, -UR8, URZ, URZ ;  /* 0x000000ff08047290 */ /* 0x000fe4000fffe1ff */
[----:B------:R-:W-:Y:S02]  /*3ee0*/  @!UP0 UIMAD UR8, UR16, UR37, UR5 ;  /* 0x00000025100882a4 */ /* 0x000fe4000f8e0205 */
[----:B------:R-:W-:Y:S02]  /*3ef0*/  UIMAD UR15, UR13, UR9, UR15 ;  /* 0x000000090d0f72a4 */ /* 0x000fe4000f8e020f */
[----:B------:R-:W-:Y:S01]  /*3f00*/  UIMAD UR14, UR42, UR4, UR14 ;  /* 0x000000042a0e72a4 */ /* 0x000fe2000f8e020e */
[----:B------:R-:W-:Y:S02]  /*3f10*/  @!UP0 UMOV UR5, UR12 ;  /* 0x0000000c00058c82 */ /* 0x000fe40008000000 */
[----:B------:R-:W-:Y:S02]  /*3f20*/  UIMAD UR15, UR5, UR13, UR15 ;  /* 0x0000000d050f72a4 */ /* 0x000fe4000f8e020f */
[----:B------:R-:W-:Y:S11]  /*3f30*/  UIMAD UR14, UR8, UR42, UR14 ;  /* 0x0000002a080e72a4 */ /* 0x000ff6000f8e020e */
[----:B------:R-:W-:Y:S01]  /*3f40*/  @!UPT UIADD3 URZ, UPT, UPT, URZ, URZ, URZ ;  /* 0x000000fffffff290 */ /* 0x000fe2000fffe0ff */
.L_x_66:
[----:B------:R-:W3:Y:S01]  /*3f50*/  @!UP4 LDCU.128 UR8, c[0x0][0xb10] ;  /* 0x00016200ff08c7ac */ /* 0x000ee20008000c00 */
[----:B------:R-:W-:Y:S02]  /*3f60*/  ISETP.NE.U32.AND P0, PT, RZ, UR22, PT ;  /* 0x00000016ff007c0c */ /* 0x000fe4000bf05070 */
[----:B------:R-:W-:Y:S02]  /*3f70*/  SHF.L.U32 R2, R9, 0x1f, RZ ;  /* 0x0000001f09027819 */ /* 0x000fe400000006ff */
[----:B------:R-:W-:Y:S01]  /*3f80*/  ISETP.NE.AND.EX P0, PT, RZ, UR23, PT, P0 ;  /* 0x00000017ff007c0c */ /* 0x000fe2000bf05300 */
[----:B------:R-:W4:Y:S01]  /*3f90*/  @!UP4 LDCU UR5, c[0x0][0xb0c] ;  /* 0x00016180ff05c7ac */ /* 0x000f220008000800 */
[----:B------:R-:W-:Y:S02]  /*3fa0*/  USHF.L.U32 UR35, UR47, 0x7, URZ ;  /* 0x000000072f237899 */ /* 0x000fe400080006ff */
[----:B------:R-:W-:Y:S02]  /*3fb0*/  USHF.L.U32 UR34, UR46, 0x8, URZ ;  /* 0x000000082e227899 */ /* 0x000fe400080006ff */
[----:B---3--:R-:W-:Y:S04]  /*3fc0*/  UIMAD.WIDE.U32 UR18, UR15, UR8, URZ ;  /* 0x000000080f1272a5 */ /* 0x008fe8000f8e00ff */
[----:B------:R-:W-:Y:S02]  /*3fd0*/  @!UP4 USHF.R.U32.HI UR4, URZ, UR9, UR19 ;  /* 0x00000009ff04c299 */ /* 0x000fe40008011613 */
[----:B------:R-:W-:Y:S02]  /*3fe0*/  UIMAD.WIDE.U32 UR18, UR14, UR11, URZ ;  /* 0x0000000b0e1272a5 */ /* 0x000fe4000f8e00ff */
[----:B----4-:R-:W-:Y:S04]  /*3ff0*/  @!UP4 UISETP.NE.AND UP0, UPT, UR5, 0x1, UPT ;  /* 0x000000010500c88c */ /* 0x010fe8000bf05270 */
[----:B------:R-:W-:Y:S02]  /*4000*/  @!UP4 USEL UR8, UR15, UR4, !UP0 ;  /* 0x000000040f08c287 */ /* 0x000fe4000c000000 */
[----:B------:R-:W-:Y:S01]  /*4010*/  @!UP4 UISETP.NE.AND UP0, UPT, UR10, 0x1, UPT ;  /* 0x000000010a00c88c */ /* 0x000fe2000bf05270 */
[----:B------:R-:W3:Y:S02]  /*4020*/  @!UP4 LDCU UR4, c[0x0][0xb20] ;  /* 0x00016400ff04c7ac */ /* 0x000ee40008000800 */
[----:B---3--:R-:W-:Y:S04]  /*4030*/  @!UP4 USHF.R.U32.HI UR4, URZ, UR4, UR19 ;  /* 0x00000004ff04c299 */ /* 0x008fe80008011613 */
[----:B------:R-:W-:Y:S04]  /*4040*/  @!UP4 USEL UR9, UR14, UR4, !UP0 ;  /* 0x000000040e09c287 */ /* 0x000fe8000c000000 */
[----:B------:R-:W-:Y:S02]  /*4050*/  @!UP4 UIADD3 UR4, UPT, UPT, -UR8, UR9, URZ ;  /* 0x000000090804c290 */ /* 0x000fe4000fffe1ff */
[----:B------:R-:W-:Y:S02]  /*4060*/  @!UP4 UIADD3 UR8, UPT, UPT, UR8, -UR9, URZ ;  /* 0x800000090808c290 */ /* 0x000fe4000fffe0ff */
[----:B------:R-:W-:Y:S02]  /*4070*/  @!UP4 UIMAD UR15, UR4, UR5, UR15 ;  /* 0x00000005040fc2a4 */ /* 0x000fe4000f8e020f */
[----:B------:R-:W-:Y:S01]  /*4080*/  @!UP4 UIMAD UR14, UR8, UR10, UR14 ;  /* 0x0000000a080ec2a4 */ /* 0x000fe2000f8e020e */
[----:B------:R-:W-:Y:S11]  /*4090*/  BRA.U UP1, `(.L_x_67) ;  /* 0x0000000101107547 */ /* 0x000ff6000b800000 */
[----:B-1----:R-:W-:Y:S04]  /*40a0*/  MOV R0, UR52 ;  /* 0x0000003400007c02 */ /* 0x002fe80008000f00 */
[----:B------:R-:W-:Y:S04]  /*40b0*/  SHF.L.U32 R0, R0, 0x1f, RZ ;  /* 0x0000001f00007819 */ /* 0x000fe800000006ff */
[----:B------:R-:W1:Y:S02]  /*40c0*/  SYNCS.PHASECHK.TRANS64.TRYWAIT P1, [UR30+0x78], R0 ;  /* 0x00007800ff0075a7 */ /* 0x000e64000802111e */
[----:B-1----:R-:W-:Y:S05]  /*40d0*/  @!P1 BRA `(.L_x_68) ;  /* 0x000000a000509947 */ /* 0x002fea0003800000 */
.L_x_67:
[----:B------:R-:W-:Y:S05]  /*40e0*/  BRA.U !UP5, `(.L_x_69) ;  /* 0x000000010d3c7547 */ /* 0x000fea000b800000 */
[----:B------:R-:W-:Y:S01]  /*40f0*/  UPLOP3.LUT UP2, UPT, UPT, UPT, UP6, 0x80, 0x8 ;  /* 0x000000000008789c */ /* 0x000fe20003f4f060 */
[----:B-1----:R-:W-:Y:S02]  /*4100*/  HFMA2 R0, -RZ, RZ, 0, 5.9604644775390625e-08 ;  /* 0x00000001ff007431 */ /* 0x002fe400000001ff */
[----:B------:R-:W-:Y:S03]  /*4110*/  IMAD.MOV.U32 R3, RZ, RZ, 0x1 ;  /* 0x00000001ff037424 */ /* 0x000fe600078e00ff */
[----:B------:R-:W-:Y:S05]  /*4120*/  PLOP3.LUT P1, PT, PT, PT, UP2, 0x80, 0x8 ;  /* 0x000000000008781c */ /* 0x000fea0003f2f028 */
[----:B------:R-:W1:Y:S01]  /*4130*/  @UP2 LDCU.64 UR8, c[0x0][0x888] ;  /* 0x00011100ff0827ac */ /* 0x000e620008000a00 */
[----:B------:R-:W-:Y:S07]  /*4140*/  @UP2 UIMAD UR4, UR36, UR22, URZ ;  /* 0x00000016240422a4 */ /* 0x000fee000f8e02ff */
[----:B------:R-:W-:Y:S04]  /*4150*/  @P1 PRMT R4, R0, 0x7610, R4 ;  /* 0x0000761000041816 */ /* 0x000fe80000000004 */
[----:B------:R-:W-:Y:S05]  /*4160*/  @!P1 PRMT R4, R3, 0x7610, R4 ;  /* 0x0000761003049816 */ /* 0x000fea0000000004 */
[----:B------:R3:W-:Y:S01]  /*4170*/  STL.S16 [R1+0x38], R4 ;  /* 0x0000380401007387 */ /* 0x0007e20000100600 */
[----:B-1----:R-:W-:Y:S01]  /*4180*/  @UP2 UIMAD.WIDE UR8, UR4, 0x4, UR8 ;  /* 0x00000004040828a5 */ /* 0x002fe2000f8e0208 */
[----:B------:R-:W1:Y:S05]  /*4190*/  @!UP2 LDCU UR4, c[0x0][0x880] ;  /* 0x00011000ff04a7ac */ /* 0x000e6a0008000800 */
[----:B-----5:R-:W-:Y:S02]  /*41a0*/  IMAD.U32 R176, RZ, RZ, UR8 ;  /* 0x00000008ffb07e24 */ /* 0x020fe4000f8e00ff */
[----:B------:R-:W-:Y:S05]  /*41b0*/  IMAD.U32 R177, RZ, RZ, UR9 ;  /* 0x00000009ffb17e24 */ /* 0x000fea000f8e00ff */
[----:B------:R3:W5:Y:S02]  /*41c0*/  @P1 LDG.E R176, desc[UR44][R176.64] ;  /* 0x0000002cb0b01981 */ /* 0x000764000c1e1900 */
[----:B-1-3--:R-:W-:Y:S07]  /*41d0*/  @!P1 MOV R176, UR4 ;  /* 0x0000000400b09c02 */ /* 0x00afee0008000f00 */
.L_x_69:
[----:B-----5:R-:W-:Y:S01]  /*41e0*/  @!P0 FSETP.EQ.AND P2, PT, R176, RZ, PT ;  /* 0x000000ffb000820b */ /* 0x020fe20003f42000 */
[----:B------:R-:W-:Y:S01]  /*41f0*/  @!UPT UIADD3 URZ, UPT, UPT, URZ, URZ, URZ ;  /* 0x000000fffffff290 */ /* 0x000fe2000fffe0ff */
[----:B------:R-:W-:Y:S11]  /*4200*/  @!P0 BRA `(.L_x_70) ;  /* 0x00000000001c8947 */ /* 0x000ff60003800000 */
[----:B------:R-:W-:Y:S01]  /*4210*/  PLOP3.LUT P2, PT, PT, PT, UP2, 0x80, 0x8 ;  /* 0x000000000008781c */ /* 0x000fe20003f4f028 */
[----:B-1----:R-:W3:Y:S03]  /*4220*/  LDL R0, [R1+0x38] ;  /* 0x0000380001007983 */ /* 0x002ee60000100800 */
[----:B------:R-:W-:Y:S02]  /*4230*/  PLOP3.LUT P2, PT, P2, PT, PT, 0x8, 0x80 ;  /* 0x000000000080781c */ /* 0x000fe4000174e170 */
[----:B---3--:R-:W-:Y:S11]  /*4240*/  LOP3.LUT P0, RZ, R0, 0xff, RZ, 0xc0, !PT ;  /* 0x000000ff00ff7812 */ /* 0x008ff6000780c0ff */
[----:B------:R-:W-:Y:S02]  /*4250*/  @!UPT UIADD3 URZ, UPT, UPT, URZ, URZ, URZ ;  /* 0x000000fffffff290 */ /* 0x000fe4000fffe0ff */
[----:B------:R-:W-:Y:S11]  /*4260*/  @P0 FSETP.EQ.AND P2, PT, R176, RZ, PT ;  /* 0x000000ffb000020b */ /* 0x000ff60003f42000 */
[----:B------:R-:W-:Y:S02]  /*4270*/  @!UPT UIADD3 URZ, UPT, UPT, URZ, URZ, URZ ;  /* 0x000000fffffff290 */ /* 0x000fe4000fffe0ff */
.L_x_70:
[----:B------:R-:W3:Y:S01]  /*4280*/  SYNCS.PHASECHK.TRANS64.TRYWAIT P0, [UR30+0x50], R2 ;  /* 0x00005002ff0075a7 */ /* 0x000ee2000800111e */
[----:B------:R-:W-:Y:S04]  /*4290*/  ELECT P1, URZ, PT ;  /* 0x0000000000ff782f */ /* 0x000fe80003820000 */
[----:B------:R-:W-:Y:S01]  /*42a0*/  PLOP3.LUT P1, PT, P2, P1, PT, 0xf2, 0x2f ;  /* 0x00000000002f781c */ /* 0x000fe20001723e72 */
[----:B------:R-:W-:Y:S01]  /*42b0*/  @!UPT UIADD3 URZ, UPT, UPT, URZ, URZ, URZ ;  /* 0x000000fffffff290 */ /* 0x000fe2000fffe0ff */
[----:B---3--:R-:W-:Y:S11]  /*42c0*/  @!P0 BRA `(.L_x_71) ;  /* 0x0000009c00ec8947 */ /* 0x008ff60003800000 */
.L_x_328:
[----:B------:R-:W-:Y:S01]  /*42d0*/  VOTEU.ALL UP0, P1 ;  /* 0x0000000000ff7886 */ /* 0x000fe20000800000 */
[----:B-1----:R-:W-:Y:S01]  /*42e0*/  @!P1 MOV R0, 0x4000 ;  /* 0x0000400000009802 */ /* 0x002fe20000000f00 */
[----:B------:R-:W-:Y:S01]  /*42f0*/  UMOV UR4, 0x0 ;  /* 0x0000000000047882 */ /* 0x000fe20000000000 */
[----:B------:R-:W-:Y:S01]  /*4300*/  UMOV UR5, 0x10000000 ;  /* 0x1000000000057882 */ /* 0x000fe20000000000 */
[----:B------:R-:W-:Y:S02]  /*4310*/  UPRMT UR10, UR21, 0x654, UR33 ;  /* 0x00000654150a7896 */ /* 0x000fe40008000021 */
[----:B------:R-:W-:Y:S02]  /*4320*/  @!UP0 UIADD3 UR8, UP1, UPT, UR54, 0x580, URZ ;  /* 0x0000058036088890 */ /* 0x000fe4000ff3e0ff */
[----:B------:R-:W-:Y:S02]  /*4330*/  @!UP0 UIADD3 UR32, UPT, UPT, UR30, 0x400, URZ ;  /* 0x000004001e208890 */ /* 0x000fe4000fffe0ff */
[----:B------:R-:W-:Y:S01]  /*4340*/  @!UP0 UIADD3.X UR9, UPT, UPT, URZ, UR55, URZ, UP1, !UPT ;  /* 0x00000037ff098290 */ /* 0x000fe20008ffe4ff */
[----:B------:R-:W-:Y:S08]  /*4350*/  VOTEU.ALL UP0, P1 ;  /* 0x0000000000ff7886 */ /* 0x000ff00000800000 */
[----:B------:R1:W-:Y:S01]  /*4360*/  @!UP0 UTMALDG.3D [UR32], [UR8], desc[UR4] ;  /* 0x00000420080085b4 */ /* 0x0003e20008011000 */
[----:B------:R1:W-:Y:S01]  /*4370*/  @!P1 SYNCS.ARRIVE.TRANS64.RED.A0TR RZ, [UR30+0x30], R0 ;  /* 0x00003000ffff99a7 */ /* 0x0003e2000830041e */
[----:B------:R-:W-:Y:S01]  /*4380*/  SYNCS.ARRIVE.TRANS64.RED.A1T0 RZ, [UR10], RZ ;  /* 0x000000ffffff79a7 */ /* 0x000fe2000810040a */
[----:B------:R-:W3:Y:S02]  /*4390*/  SYNCS.PHASECHK.TRANS64.TRYWAIT P0, [UR30+0x58], R2 ;  /* 0x00005802ff0075a7 */ /* 0x000ee4000800111e */
[----:B-1-3--:R-:W-:Y:S05]  /*43a0*/  @!P0 BRA `(.L_x_72) ;  /* 0x0000009c00cc8947 */ /* 0x00afea0003800000 */
.L_x_330:
[----:B------:R-:W-:Y:S01]  /*43b0*/  VOTEU.ALL UP0, P1 ;  /* 0x0000000000ff7886 */ /* 0x000fe20000800000 */
[----:B-1----:R-:W-:Y:S01]  /*43c0*/  @!P1 MOV R0, 0x4000 ;  /* 0x0000400000009802 */ /* 0x002fe20000000f00 */
[----:B------:R-:W-:Y:S01]  /*43d0*/  UMOV UR4, 0x0 ;  /* 0x0000000000047882 */ /* 0x000fe20000000000 */
[----:B------:R-:W-:Y:S01]  /*43e0*/  UMOV UR5, 0x10000000 ;  /* 0x1000000000057882 */ /* 0x000fe20000000000 */
[----:B------:R-:W-:Y:S01]  /*43f0*/  UMOV UR27, UR35 ;  /* 0x00000023001b7c82 */ /* 0x000fe20008000000 */
[----:B------:R-:W-:Y:S02]  /*4400*/  @!UP0 UIADD3 UR8, UP1, UPT, UR54, 0x580, URZ ;  /* 0x0000058036088890 */ /* 0x000fe4000ff3e0ff */
[----:B------:R-:W-:Y:S02]  /*4410*/  @!UP0 UIADD3 UR26, UPT, UPT, UR34, 0x40, URZ ;  /* 0x00000040221a8890 */ /* 0x000fe4000fffe0ff */
[----:B------:R-:W-:Y:S02]  /*4420*/  @!UP0 UIADD3.X UR9, UPT, UPT, URZ, UR55, URZ, UP1, !UPT ;  /* 0x00000037ff098290 */ /* 0x000fe40008ffe4ff */
[----:B------:R-:W-:Y:S01]  /*4430*/  @!UP0 UIADD3 UR24, UPT, UPT, UR30, 0x4400, URZ ;  /* 0x000044001e188890 */ /* 0x000fe2000fffe0ff */
[----:B------:R-:W-:Y:S01]  /*4440*/  VOTEU.ALL UP0, P1 ;  /* 0x0000000000ff7886 */ /* 0x000fe20000800000 */
[----:B------:R-:W-:Y:S01]  /*4450*/  UMOV UR28, UR36 ;  /* 0x00000024001c7c82 */ /* 0x000fe20008000000 */
[----:B------:R-:W-:Y:S06]  /*4460*/  UPRMT UR10, UR21, 0x654, UR25 ;  /* 0x00000654150a7896 */ /* 0x000fec0008000019 */
[----:B------:R1:W-:Y:S01]  /*4470*/  @!UP0 UTMALDG.3D [UR24], [UR8], desc[UR4] ;  /* 0x00000418080085b4 */ /* 0x0003e20008011000 */
[----:B------:R1:W-:Y:S02]  /*4480*/  @!P1 SYNCS.ARRIVE.TRANS64.RED.A0TR RZ, [UR30+0x38], R0 ;  /* 0x00003800ffff99a7 */ /* 0x0003e4000830041e */
[----:B------:R-:W-:Y:S01]  /*4490*/  SYNCS.ARRIVE.TRANS64.RED.A1T0 RZ, [UR10], RZ ;  /* 0x000000ffffff79a7 */ /* 0x000fe2000810040a */
[----:B------:R-:W3:Y:S02]  /*44a0*/  SYNCS.PHASECHK.TRANS64.TRYWAIT P0, [UR30+0x60], R2 ;  /* 0x00006002ff0075a7 */ /* 0x000ee4000800111e */
[----:B-1-3--:R-:W-:Y:S05]  /*44b0*/  @!P0 BRA `(.L_x_73) ;  /* 0x0000009c00a08947 */ /* 0x00afea0003800000 */
.L_x_332:
        /* <DEDUP_REMOVED lines=15> */
[----:B---3--:R-:W-:Y:S01]  /*45b0*/  IADD3 R0, PT, PT, R8, 0x1, RZ ;  /* 0x0000000108007810 */ /* 0x008fe20007ffe0ff */
[----:B------:R-:W3:Y:S02]  /*45c0*/  SYNCS.PHASECHK.TRANS64.TRYWAIT P0, [UR30+0x68], R2 ;  /* 0x00006802ff0075a7 */ /* 0x000ee4000800111e */
[----:B-1-3--:R-:W-:Y:S05]  /*45d0*/  @!P0 BRA `(.L_x_74) ;  /* 0x0000009c00708947 */ /* 0x00afea0003800000 */
.L_x_334:
[----:B------:R-:W-:Y:S01]  /*45e0*/  VOTEU.ALL UP0, P1 ;  /* 0x0000000000ff7886 */ /* 0x000fe20000800000 */
[----:B------:R-:W-:Y:S01]  /*45f0*/  UMOV UR18, 0x0 ;  /* 0x0000000000127882 */ /* 0x000fe20000000000 */
[----:B------:R-:W-:Y:S01]  /*4600*/  UMOV UR19, 0x10000000 ;  /* 0x1000000000137882 */ /* 0x000fe20000000000 */
[----:B------:R-:W-:Y:S01]  /*4610*/  UMOV UR11, UR35 ;  /* 0x00000023000b7c82 */ /* 0x000fe20008000000 */
[----:B------:R-:W-:Y:S01]  /*4620*/  UMOV UR12, UR36 ;  /* 0x00000024000c7c82 */ /* 0x000fe20008000000 */
[----:B------:R-:W-:Y:S01]  /*4630*/  @!UP0 UIADD3 UR4, UP1, UPT, UR54, 0x580, URZ ;  /* 0x0000058036048890 */ /* 0x000fe2000ff3e0ff */
[C---:B------:R-:W-:Y:S01]  /*4640*/  ISETP.NE.AND P0, PT, R0.reuse, 0x2, PT ;  /* 0x000000020000780c */ /* 0x040fe20003f05270 */
[----:B------:R-:W-:Y:S01]  /*4650*/  @!UP0 UIADD3 UR10, UPT, UPT, UR34, 0xc0, URZ ;  /* 0x000000c0220a8890 */ /* 0x000fe2000fffe0ff */
[----:B------:R-:W-:Y:S01]  /*4660*/  LOP3.LUT R9, R9, 0x1, RZ, 0x3c, !PT ;  /* 0x0000000109097812 */ /* 0x000fe200078e3cff */
[----:B------:R-:W-:Y:S01]  /*4670*/  @!UP0 UIADD3.X UR5, UPT, UPT, URZ, UR55, URZ, UP1, !UPT ;  /* 0x00000037ff058290 */ /* 0x000fe20008ffe4ff */
[----:B-1----:R-:W-:Y:S01]  /*4680*/  SEL R2, RZ, 0x1, P0 ;  /* 0x00000001ff027807 */ /* 0x002fe20000000000 */
[----:B------:R-:W-:Y:S01]  /*4690*/  @!UP0 UIADD3 UR8, UPT, UPT, UR30, 0xc400, URZ ;  /* 0x0000c4001e088890 */ /* 0x000fe2000fffe0ff */
[----:B------:R-:W-:Y:S01]  /*46a0*/  SEL R8, R0, RZ, P0 ;  /* 0x000000ff00087207 */ /* 0x000fe20000000000 */
[----:B------:R-:W-:Y:S01]  /*46b0*/  @!UP0 UIADD3 UR9, UPT, UPT, UR30, 0x48, URZ ;  /* 0x000000481e098890 */ /* 0x000fe2000fffe0ff */
[----:B------:R-:W-:Y:S01]  /*46c0*/  LOP3.LUT R10, R10, R2, RZ, 0x3c, !PT ;  /* 0x000000020a0a7212 */ /* 0x000fe200078e3cff */
[----:B------:R-:W-:Y:S01]  /*46d0*/  VOTEU.ALL UP0, P1 ;  /* 0x0000000000ff7886 */ /* 0x000fe20000800000 */
[----:B------:R-:W-:Y:S02]  /*46e0*/  UIADD3 UR46, UPT, UPT, UR14, UR38, URZ ;  /* 0x000000260e2e7290 */ /* 0x000fe4000fffe0ff */
[----:B------:R-:W-:Y:S01]  /*46f0*/  UIADD3 UR47, UPT, UPT, UR15, UR39, URZ ;  /* 0x000000270f2f7290 */ /* 0x000fe2000fffe0ff */
[----:B------:R-:W-:Y:S01]  /*4700*/  UMOV UR36, UR53 ;  /* 0x0000003500247c82 */ /* 0x000fe20008000000 */
[----:B------:R-:W-:Y:S02]  /*4710*/  UPLOP3.LUT UP1, UPT, UPT, UPT, UPT, 0x80, 0x8 ;  /* 0x000000000008789c */ /* 0x000fe40003f2f070 */
[----:B------:R3:W-:Y:S01]  /*4720*/  @!UP0 UTMALDG.3D [UR8], [UR4], desc[UR18] ;  /* 0x00001208040085b4 */ /* 0x0007e20008011000 */
[----:B------:R3:W-:Y:S01]  /*4730*/  @!P1 SYNCS.ARRIVE.TRANS64.RED.A0TR RZ, [UR30+0x48], R11 ;  /* 0x0000480bffff99a7 */ /* 0x0007e2000830041e */
[----:B------:R-:W-:Y:S01]  /*4740*/  SYNCS.ARRIVE.TRANS64.RED.A1T0 RZ, [UR49], RZ ;  /* 0x000000ffffff79a7 */ /* 0x000fe20008100431 */
[----:B------:R-:W-:Y:S06]  /*4750*/  BRA.U UP3, `(.L_x_75) ;  /* 0xfffffff103cc7547 */ /* 0x000fec000b83ffff */
[----:B------:R-:W-:-:S04]  /*4760*/  SHF.L.U32 R0, R9, 0x1f, RZ ;  /* 0x0000001f09007819 */ /* 0x000fc800000006ff */
[----:B------:R-:W1:Y:S02]  /*4770*/  SYNCS.PHASECHK.TRANS64.TRYWAIT P0, [UR30+0x50], R0 ;  /* 0x00005000ff0075a7 */ /* 0x000e64000800111e */
[----:B-1----:R-:W-:Y:S05]  /*4780*/  @!P0 BRA `(.L_x_76) ;  /* 0x0000009c001c8947 */ /* 0x002fea0003800000 */
.L_x_336:
[----:B------:R-:W4:Y:S02]  /*4790*/  SYNCS.PHASECHK.TRANS64.TRYWAIT P0, [UR30+0x58], R0 ;  /* 0x00005800ff0075a7 */ /* 0x000f24000800111e */
[----:B----4-:R-:W-:Y:S05]  /*47a0*/  @!P0 BRA `(.L_x_77) ;  /* 0x0000009c002c8947 */ /* 0x010fea0003800000 */
.L_x_338:
[----:B------:R-:W4:Y:S02]  /*47b0*/  SYNCS.PHASECHK.TRANS64.TRYWAIT P0, [UR30+0x60], R0 ;  /* 0x00006000ff0075a7 */ /* 0x000f24000800111e */
[----:B----4-:R-:W-:Y:S05]  /*47c0*/  @!P0 BRA `(.L_x_78) ;  /* 0x0000009c003c8947 */ /* 0x010fea0003800000 */
.L_x_340:
[----:B-1----:R-:W-:-:S07]  /*47d0*/  MOV R2, UR30 ;  /* 0x0000001e00027c02 */ /* 0x002fce0008000f00 */
.L_x_79:
[----:B-1----:R-:W-:-:S04]  /*47e0*/  SHF.L.U32 R0, R9, 0x1f, RZ ;  /* 0x0000001f09007819 */ /* 0x002fc800000006ff */
[----:B------:R1:W4:Y:S03]  /*47f0*/  SYNCS.PHASECHK.TRANS64.TRYWAIT P0, [R2+URZ+0x68], R0 ;  /* 0x00006800020075a7 */ /* 0x00032600080011ff */
[----:B----4-:R-:W-:Y:S05]  /*4800*/  @!P0 NANOSLEEP.SYNCS 0x989680 ;  /* 0x009896800000895d */ /* 0x010fea0003900000 */
[----:B------:R-:W4:Y:S02]  /*4810*/  @!P0 SYNCS.PHASECHK.TRANS64 P0, [R2+URZ+0x68], R0 ;  /* 0x00006800020085a7 */ /* 0x000f2400080010ff */
[----:B--234-:R-:W-:Y:S05]  /*4820*/  @P0 EXIT ;  /* 0x000000000000094d */ /* 0x01cfea0003800000 */
[----:B------:R-:W-:Y:S05]  /*4830*/  BRA `(.L_x_79) ;  /* 0xfffffffc00e87947 */ /* 0x000fea000383ffff */
.L_x_64:
[----:B------:R-:W-:-:S06]  /*4840*/  UISETP.GE.AND UP0, UPT, UR10, 0x4, UPT ;  /* 0x000000040a00788c */ /* 0x000fcc000bf06270 */
[----:B------:R-:W-:-:S13]  /*4850*/  PLOP3.LUT P0, PT, PT, PT, UP0, 0x80, 0x8 ;  /* 0x000000000008781c */ /* 0x000fda0003f0f008 */
[----:B-1----:R-:W-:Y:S05]  /*4860*/  @!P0 EXIT ;  /* 0x000000000000894d */ /* 0x002fea0003800000 */
[----:B------:R-:W-:Y:S01]  /*4870*/  BAR.SYNC.DEFER_BLOCKING 0x6, 0xa0 ;  /* 0x0182800000007b1d */ /* 0x000fe20000010000 */
[C---:B------:R-:W-:Y:S01]  /*4880*/  IMAD.SHL.U32 R2, R5.reuse, 0x40, RZ ;  /* 0x0000004005027824 */ /* 0x040fe200078e00ff */
[C---:B------:R-:W-:Y:S01]  /*4890*/  LOP3.LUT R6, R5.reuse, 0x1, RZ, 0xc0, !PT ;  /* 0x0000000105067812 */ /* 0x040fe200078ec0ff */
[C---:B------:R-:W-:Y:S02]  /*48a0*/  IMAD.SHL.U32 R3, R5.reuse, 0x8, RZ ;  /* 0x0000000805037824 */ /* 0x040fe400078e00ff */
[C---:B------:R-:W-:Y:S01]  /*48b0*/  IMAD.U32 R4, R5.reuse, 0x10000, RZ ;  /* 0x0001000005047824 */ /* 0x040fe200078e00ff */
[----:B------:R-:W-:Y:S01]  /*48c0*/  UMOV UR48, 0x400 ;  /* 0x0000040000307882 */ /* 0x000fe20000000000 */
[----:B------:R-:W-:Y:S01]  /*48d0*/  LOP3.LUT R0, R2, 0x1c0, RZ, 0xc0, !PT ;  /* 0x000001c002007812 */ /* 0x000fe200078ec0ff */
[----:B------:R-:W-:Y:S01]  /*48e0*/  ULEA UR48, UR21, UR48, 0x18 ;  /* 0x0000003015307291 */ /* 0x000fe2000f8ec0ff */
[----:B------:R-:W-:Y:S01]  /*48f0*/  ISETP.NE.U32.AND P0, PT, R6, 0x1, PT ;  /* 0x000000010600780c */ /* 0x000fe20003f05070 */
[----:B------:R-:W-:Y:S01]  /*4900*/  IMAD.MOV.U32 R252, RZ, RZ, 0x4 ;  /* 0x00000004fffc7424 */ /* 0x000fe200078e00ff */
[----:B------:R-:W-:Y:S01]  /*4910*/  LOP3.LUT R0, R0, 0x38, R3, 0xf8, !PT ;  /* 0x0000003800007812 */ /* 0x000fe200078ef803 */
[----:B------:R-:W-:Y:S01]  /*4920*/  IMAD.MOV.U32 R170, RZ, RZ, RZ ;  /* 0x000000ffffaa7224 */ /* 0x000fe200078e00ff */
[----:B------:R-:W-:Y:S01]  /*4930*/  R2P PR, R5, 0x6 ;  /* 0x0000000605007804 */ /* 0x000fe20000000000 */
[----:B------:R-:W1:Y:S01]  /*4940*/  LDCU UR41, c[0x0][0x370] ;  /* 0x00006e00ff2977ac */ /* 0x000e620008000800 */
[----:B------:R-:W-:-:S02]  /*4950*/  LOP3.LUT R0, R0, 0x1e00, R2, 0xf8, !PT ;  /* 0x00001e0000007812 */ /* 0x000fc400078ef802 */
[----:B------:R-:W-:Y:S01]  /*4960*/  LOP3.LUT R3, R4, 0x600000, RZ, 0xc0, !PT ;  /* 0x0060000004037812 */ /* 0x000fe200078ec0ff */
[----:B------:R-:W2:Y:S01]  /*4970*/  LDCU.64 UR58, c[0x0][0x348] ;  /* 0x00006900ff3a77ac */ /* 0x000ea20008000a00 */
[----:B------:R-:W-:Y:S01]  /*4980*/  SEL R252, R252, 0xfffffffc, !P2 ;  /* 0xfffffffcfcfc7807 */ /* 0x000fe20005000000 */
[----:B------:R3:W-:Y:S01]  /*4990*/  STL [R1+0x28], R0 ;  /* 0x0000280001007387 */ /* 0x0007e20000100800 */
[----:B------:R-:W-:Y:S01]  /*49a0*/  UMOV UR56, 0x1 ;  /* 0x0000000100387882 */ /* 0x000fe20000000000 */
[----:B------:R-:W4:Y:S02]  /*49b0*/  LDCU UR49, c[0x0][0x374] ;  /* 0x00006e80ff3177ac */ /* 0x000f240008000800 */
[----:B------:R-:W1:Y:S01]  /*49c0*/  LDS R173, [UR48+0x110] ;  /* 0x00011030ffad7984 */ /* 0x000e620008000800 */
[----:B------:R-:W-:-:S03]  /*49d0*/  UMOV UR57, URZ ;  /* 0x000000ff00397c82 */ /* 0x000fc60008000000 */
[----:B------:R1:W-:Y:S01]  /*49e0*/  STL [R1+0x1c], RZ ;  /* 0x00001cff01007387 */ /* 0x0003e20000100800 */
[----:B------:R-:W-:Y:S01]  /*49f0*/  UMOV UR55, URZ ;  /* 0x000000ff00377c82 */ /* 0x000fe20008000000 */
[----:B------:R-:W-:Y:S02]  /*4a00*/  UIADD3 UR48, UPT, UPT, UR48, 0x400, URZ ;  /* 0x0000040030307890 */ /* 0x000fe4000fffe0ff */
[----:B------:R1:W-:Y:S01]  /*4a10*/  STL [R1+0x18], RZ ;  /* 0x000018ff01007387 */ /* 0x0003e20000100800 */
[----:B------:R-:W-:Y:S01]  /*4a20*/  UMOV UR54, URZ ;  /* 0x000000ff00367c82 */ /* 0x000fe20008000000 */
[----:B------:R-:W-:Y:S01]  /*4a30*/  UMOV UR53, URZ ;  /* 0x000000ff00357c82 */ /* 0x000fe20008000000 */
[----:B---3--:R-:W-:-:S05]  /*4a40*/  IMAD.MOV.U32 R0, RZ, RZ, 0x2 ;  /* 0x00000002ff007424 */ /* 0x008fca00078e00ff */
[----:B------:R-:W-:-:S05]  /*4a50*/  SEL R0, R0, 0xfffffffe, !P1 ;  /* 0xfffffffe00007807 */ /* 0x000fca0004800000 */
[----:B------:R3:W-:Y:S01]  /*4a60*/  STL [R1+0x10], R0 ;  /* 0x0000100001007387 */ /* 0x0007e20000100800 */
[----:B-12-4-:R-:W-:-:S07]  /*4a70*/  IMAD.IADD R173, R173, 0x1, R3 ;  /* 0x00000001adad7824 */ /* 0x016fce00078e0203 */
.L_x_299:
[----:B------:R-:W1:Y:S01]  /*4a80*/  S2UR UR43, SR_CgaCtaId ;  /* 0x00000000002b79c3 */ /* 0x000e620000008800 */
[----:B------:R-:W-:Y:S01]  /*4a90*/  UMOV UR4, 0x400 ;  /* 0x0000040000047882 */ /* 0x000fe20000000000 */
[----:B---3--:R-:W-:-:S04]  /*4aa0*/  MOV R0, UR55 ;  /* 0x0000003700007c02 */ /* 0x008fc80008000f00 */
[----:B------:R-:W-:Y:S01]  /*4ab0*/  SHF.L.U32 R0, R0, 0x1f, RZ ;  /* 0x0000001f00007819 */ /* 0x000fe200000006ff */
[----:B-1----:R-:W-:-:S04]  /*4ac0*/  ULEA UR43, UR43, UR4, 0x18 ;  /* 0x000000042b2b7291 */ /* 0x002fc8000f8ec0ff */
[----:B------:R-:W-:-:S09]  /*4ad0*/  ULEA UR5, UR57, UR43, 0x3 ;  /* 0x0000002b39057291 */ /* 0x000fd2000f8e18ff */
[----:B------:R-:W1:Y:S02]  /*4ae0*/  SYNCS.PHASECHK.TRANS64.TRYWAIT P0, [UR5+0x80], R0 ;  /* 0x00008000ff0075a7 */ /* 0x000e640008001105 */
[----:B-1----:R-:W-:Y:S05]  /*4af0*/  @!P0 BRA `(.L_x_80) ;  /* 0x0000009800888947 */ /* 0x002fea0003800000 */
.L_x_342:
[----:B------:R-:W-:Y:S02]  /*4b00*/  ULEA UR4, UR57, UR43, 0x4 ;  /* 0x0000002b39047291 */ /* 0x000fe4000f8e20ff */
[----:B------:R-:W-:Y:S02]  /*4b10*/  UIADD3 UR5, UPT, UPT, UR5, 0x90, URZ ;  /* 0x0000009005057890 */ /* 0x000fe4000fffe0ff */
[----:B------:R-:W-:Y:S02]  /*4b20*/  UISETP.GE.AND UP1, UPT, UR37, 0x1, UPT ;  /* 0x000000012500788c */ /* 0x000fe4000bf26270 */
[----:B------:R-:W-:-:S03]  /*4b30*/  UPRMT UR5, URZ, 0x654, UR5 ;  /* 0x00000654ff057896 */ /* 0x000fc60008000005 */
[----:B------:R-:W2:Y:S01]  /*4b40*/  LDS.128 R4, [UR4+0xf0] ;  /* 0x0000f004ff047984 */ /* 0x000ea20008000c00 */
[----:B------:R-:W-:Y:S01]  /*4b50*/  @!PT LDS RZ, [RZ] ;  /* 0x00000000fffff984 */ /* 0x000fe20000000800 */
[----:B------:R-:W-:Y:S01]  /*4b60*/  @!PT LDS RZ, [RZ] ;  /* 0x00000000fffff984 */ /* 0x000fe20000000800 */
[----:B------:R-:W-:Y:S01]  /*4b70*/  @!PT LDS RZ, [RZ] ;  /* 0x00000000fffff984 */ /* 0x000fe20000000800 */
[----:B------:R-:W-:Y:S01]  /*4b80*/  @!PT LDS RZ, [RZ] ;  /* 0x00000000fffff984 */ /* 0x000fe20000000800 */
[----:B------:R3:W-:Y:S06]  /*4b90*/  MEMBAR.ALL.CTA ;  /* 0x0000000000007992 */ /* 0x0007ec0000008000 */
[----:B---3--:R-:W3:Y:S02]  /*4ba0*/  FENCE.VIEW.ASYNC.S ;  /* 0x00000000000073c6 */ /* 0x008ee40000000000 */
[----:B---3--:R-:W-:Y:S01]  /*4bb0*/  SYNCS.ARRIVE.TRANS64.RED.A1T0 RZ, [UR5], RZ ;  /* 0x000000ffffff79a7 */ /* 0x008fe20008100405 */
[----:B--2---:R-:W-:Y:S01]  /*4bc0*/  LOP3.LUT P0, RZ, R6, 0x1, RZ, 0xc0, !PT ;  /* 0x0000000106ff7812 */ /* 0x004fe2000780c0ff */
[----:B------:R2:W-:Y:S04]  /*4bd0*/  STL.64 [R1+0x40], R4 ;  /* 0x0000400401007387 */ /* 0x0005e80000100a00 */
[----:B------:R2:W-:Y:S08]  /*4be0*/  STL.64 [R1+0x48], R6 ;  /* 0x0000480601007387 */ /* 0x0005f00000100a00 */
[----:B------:R-:W-:Y:S01]  /*4bf0*/  VOTEU.ANY UP0, P0 ;  /* 0x0000000000ff7886 */ /* 0x000fe20000000100 */
[----:B------:R-:W-:-:S13]  /*4c00*/  PLOP3.LUT P0, PT, PT, PT, UP0, 0x80, 0x8 ;  /* 0x000000000008781c */ /* 0x000fda0003f0f008 */
[----:B------:R-:W-:Y:S02]  /*4c10*/  @P0 MOV R3, R4 ;  /* 0x0000000400030202 */ /* 0x000fe40000000f00 */
[----:B-1----:R-:W-:Y:S02]  /*4c20*/  @P0 SHF.R.U32.HI R0, RZ, 0x10, R5 ;  /* 0x00000010ff000819 */ /* 0x002fe40000011605 */
[----:B------:R-:W-:Y:S02]  /*4c30*/  @P0 LOP3.LUT R2, R5, 0xffff, RZ, 0xc0, !PT ;  /* 0x0000ffff05020812 */ /* 0x000fe400078ec0ff */
[----:B------:R-:W-:Y:S02]  /*4c40*/  @P0 R2UR UR7, R3 ;  /* 0x00000000030702ca */ /* 0x000fe400000e0000 */
[----:B------:R-:W-:Y:S02]  /*4c50*/  @P0 R2UR UR4, R0 ;  /* 0x00000000000402ca */ /* 0x000fe400000e0000 */
[----:B------:R-:W-:-:S09]  /*4c60*/  @P0 R2UR UR6, R2 ;  /* 0x00000000020602ca */ /* 0x000fd200000e0000 */
[----:B------:R-:W-:Y:S02]  /*4c70*/  @UP0 UMOV UR51, UR7 ;  /* 0x0000000700330c82 */ /* 0x000fe40008000000 */
[----:B------:R-:W-:Y:S02]  /*4c80*/  @UP0 UMOV UR52, UR4 ;  /* 0x0000000400340c82 */ /* 0x000fe40008000000 */
[----:B------:R-:W-:Y:S01]  /*4c90*/  @UP0 UMOV UR50, UR6 ;  /* 0x0000000600320c82 */ /* 0x000fe20008000000 */
[----:B--2---:R-:W-:Y:S05]  /*4ca0*/  BRA.U !UP1, `(.L_x_81) ;  /* 0x0000000109c07547 */ /* 0x004fea000b800000 */
[----:B------:R-:W1:Y:S01]  /*4cb0*/  LDCU.128 UR4, c[0x0][0xb10] ;  /* 0x00016200ff0477ac */ /* 0x000e620008000c00 */
[----:B------:R-:W2:Y:S01]  /*4cc0*/  LDCU UR10, c[0x0][0xb20] ;  /* 0x00016400ff0a77ac */ /* 0x000ea20008000800 */
[----:B------:R-:W3:Y:S01]  /*4cd0*/  LDCU UR11, c[0x0][0xb0c] ;  /* 0x00016180ff0b77ac */ /* 0x000ee20008000800 */
[----:B------:R-:W4:Y:S01]  /*4ce0*/  LDCU.64 UR8, c[0x0][0xb28] ;  /* 0x00016500ff0877ac */ /* 0x000f220008000a00 */
[----:B------:R-:W-:Y:S02]  /*4cf0*/  UISETP.NE.AND UP2, UPT, UR37, 0x1, UPT ;  /* 0x000000012500788c */ /* 0x000fe4000bf45270 */
[----:B-1----:R-:W-:Y:S02]  /*4d00*/  UIMAD.WIDE.U32 UR14, UR49, UR7, URZ ;  /* 0x00000007310e72a5 */ /* 0x002fe4000f8e00ff */
[----:B------:R-:W-:Y:S02]  /*4d10*/  UIMAD.WIDE.U32 UR18, UR50, UR7, URZ ;  /* 0x00000007321272a5 */ /* 0x000fe4000f8e00ff */
[----:B------:R-:W-:-:S02]  /*4d20*/  UIMAD.WIDE.U32 UR12, UR41, UR4, URZ ;  /* 0x00000004290c72a5 */ /* 0x000fc4000f8e00ff */
[----:B------:R-:W-:Y:S01]  /*4d30*/  UISETP.NE.AND UP0, UPT, UR6, 0x1, UPT ;  /* 0x000000010600788c */ /* 0x000fe2000bf05270 */
[----:B------:R-:W-:Y:S01]  /*4d40*/  UMOV UR7, UR15 ;  /* 0x0000000f00077c82 */ /* 0x000fe20008000000 */
[----:B---3--:R-:W-:Y:S02]  /*4d50*/  UISETP.NE.AND UP1, UPT, UR11, 0x1, UPT ;  /* 0x000000010b00788c */ /* 0x008fe4000bf25270 */
[----:B--2---:R-:W-:Y:S02]  /*4d60*/  USHF.R.U32.HI UR7, URZ, UR10, UR7 ;  /* 0x0000000aff077299 */ /* 0x004fe40008011607 */
[----:B------:R-:W-:Y:S02]  /*4d70*/  USHF.R.U32.HI UR12, URZ, UR5, UR13 ;  /* 0x00000005ff0c7299 */ /* 0x000fe4000801160d */
[----:B------:R-:W-:Y:S02]  /*4d80*/  USEL UR7, UR49, UR7, !UP0 ;  /* 0x0000000731077287 */ /* 0x000fe4000c000000 */
[----:B------:R-:W-:-:S02]  /*4d90*/  UIMAD.WIDE.U32 UR14, UR51, UR4, URZ ;  /* 0x00000004330e72a5 */ /* 0x000fc4000f8e00ff */
[----:B------:R-:W-:Y:S02]  /*4da0*/  USEL UR4, UR41, UR12, !UP1 ;  /* 0x0000000c29047287 */ /* 0x000fe4000c800000 */
[----:B----4-:R-:W-:Y:S01]  /*4db0*/  UIMAD.WIDE.U32 UR16, UR7, UR8, URZ ;  /* 0x00000008071072a5 */ /* 0x010fe2000f8e00ff */
[----:B------:R-:W-:Y:S01]  /*4dc0*/  UMOV UR13, UR19 ;  /* 0x00000013000d7c82 */ /* 0x000fe20008000000 */
[----:B------:R-:W-:Y:S02]  /*4dd0*/  UIMAD.WIDE.U32 UR18, UR4, UR8, URZ ;  /* 0x00000008041272a5 */ /* 0x000fe4000f8e00ff */
[----:B------:R-:W-:Y:S02]  /*4de0*/  USHF.R.U32.HI UR13, URZ, UR10, UR13 ;  /* 0x0000000aff0d7299 */ /* 0x000fe4000801160d */
[----:B------:R-:W-:Y:S02]  /*4df0*/  @UP2 USHF.R.U32.HI UR7, URZ, UR9, UR17 ;  /* 0x00000009ff072299 */ /* 0x000fe40008011611 */
[----:B------:R-:W-:-:S02]  /*4e00*/  USEL UR13, UR50, UR13, !UP0 ;  /* 0x0000000d320d7287 */ /* 0x000fc4000c000000 */
[----:B------:R-:W-:Y:S02]  /*4e10*/  @UP2 USHF.R.U32.HI UR4, URZ, UR9, UR19 ;  /* 0x00000009ff042299 */ /* 0x000fe40008011613 */
[----:B------:R-:W-:Y:S02]  /*4e20*/  USHF.R.U32.HI UR15, URZ, UR5, UR15 ;  /* 0x00000005ff0f7299 */ /* 0x000fe4000801160f */
[----:B------:R-:W-:Y:S02]  /*4e30*/  UIMAD UR7, UR37, UR7, URZ ;  /* 0x00000007250772a4 */ /* 0x000fe4000f8e02ff */
[----:B------:R-:W-:Y:S02]  /*4e40*/  UIMAD UR5, UR37, UR4, URZ ;  /* 0x00000004250572a4 */ /* 0x000fe4000f8e02ff */
[----:B------:R-:W-:Y:S02]  /*4e50*/  UIMAD.WIDE.U32 UR18, UR13, UR8, URZ ;  /* 0x000000080d1272a5 */ /* 0x000fe4000f8e00ff */
[----:B------:R-:W-:-:S02]  /*4e60*/  USEL UR15, UR51, UR15, !UP1 ;  /* 0x0000000f330f7287 */ /* 0x000fc4000c800000 */
[----:B------:R-:W-:Y:S02]  /*4e70*/  UISETP.GE.AND UP0, UPT, UR13, UR7, UPT ;  /* 0x000000070d00728c */ /* 0x000fe4000bf06270 */
[----:B------:R-:W-:Y:S02]  /*4e80*/  UIMAD.WIDE.U32 UR16, UR15, UR8, URZ ;  /* 0x000000080f1072a5 */ /* 0x000fe4000f8e00ff */
[----:B------:R-:W-:Y:S02]  /*4e90*/  UISETP.GE.OR UP0, UPT, UR15, UR5, UP0 ;  /* 0x000000050f00728c */ /* 0x000fe40008706670 */
[----:B------:R-:W-:Y:S01]  /*4ea0*/  UIADD3 UR7, UPT, UPT, -UR13, URZ, URZ ;  /* 0x000000ff0d077290 */ /* 0x000fe2000fffe1ff */
[----:B------:R-:W-:Y:S01]  /*4eb0*/  UMOV UR5, UR19 ;  /* 0x0000001300057c82 */ /* 0x000fe20008000000 */
[----:B------:R-:W-:Y:S02]  /*4ec0*/  UIADD3 UR8, UPT, UPT, -UR15, URZ, URZ ;  /* 0x000000ff0f087290 */ /* 0x000fe4000fffe1ff */
[----:B------:R-:W-:-:S02]  /*4ed0*/  USHF.R.U32.HI UR5, URZ, UR9, UR5 ;  /* 0x00000009ff057299 */ /* 0x000fc40008011605 */
[----:B------:R-:W-:Y:S02]  /*4ee0*/  UIMAD UR7, UR6, UR7, UR50 ;  /* 0x00000007060772a4 */ /* 0x000fe4000f8e0232 */
[----:B------:R-:W-:Y:S02]  /*4ef0*/  USEL UR5, UR13, UR5, !UP2 ;  /* 0x000000050d057287 */ /* 0x000fe4000d000000 */
[----:B------:R-:W-:Y:S02]  /*4f00*/  @!UP0 USHF.R.U32.HI UR9, URZ, UR9, UR17 ;  /* 0x00000009ff098299 */ /* 0x000fe40008011611 */
[----:B------:R-:W-:Y:S02]  /*4f10*/  UIADD3 UR10, UPT, UPT, -UR5, URZ, URZ ;  /* 0x000000ff050a7290 */ /* 0x000fe4000fffe1ff */
[----:B------:R-:W-:Y:S02]  /*4f20*/  @!UP0 USEL UR9, UR15, UR9, !UP2 ;  /* 0x000000090f098287 */ /* 0x000fe4000d000000 */
[----:B------:R-:W-:-:S02]  /*4f30*/  UIMAD UR10, UR37, UR10, UR13 ;  /* 0x0000000a250a72a4 */ /* 0x000fc4000f8e020d */
[----:B------:R-:W-:Y:S02]  /*4f40*/  @!UP0 UIADD3 UR5, UPT, UPT, UR5, -UR9, URZ ;  /* 0x8000000905058290 */ /* 0x000fe4000fffe0ff */
[----:B------:R-:W-:Y:S02]  /*4f50*/  @!UP0 UIMAD UR10, UR10, UR4, UR9 ;  /* 0x000000040a0a82a4 */ /* 0x000fe4000f8e0209 */
[----:B------:R-:W-:Y:S02]  /*4f60*/  @!UP0 UIMAD UR13, UR37, UR5, UR15 ;  /* 0x00000005250d82a4 */ /* 0x000fe4000f8e020f */
[----:B------:R-:W-:Y:S02]  /*4f70*/  UIMAD UR8, UR11, UR8, UR51 ;  /* 0x000000080b0872a4 */ /* 0x000fe4000f8e0233 */
[----:B------:R-:W-:Y:S01]  /*4f80*/  UIMAD UR50, UR13, UR6, UR7 ;  /* 0x000000060d3272a4 */ /* 0x000fe2000f8e0207 */
[----:B------:R-:W-:Y:S02]  /*4f90*/  @!UP0 UMOV UR15, UR10 ;  /* 0x0000000a000f8c82 */ /* 0x000fe40008000000 */
[----:B------:R-:W-:-:S12]  /*4fa0*/  UIMAD UR51, UR15, UR11, UR8 ;  /* 0x0000000b0f3372a4 */ /* 0x000fd8000f8e0208 */
.L_x_81:
[----:B------:R-:W1:Y:S01]  /*4fb0*/  LDCU UR4, c[0x0][0xb30] ;  /* 0x00016600ff0477ac */ /* 0x000e620008000800 */
[----:B------:R-:W-:Y:S02]  /*4fc0*/  UIADD3 UR57, UPT, UPT, UR57, 0x1, URZ ;  /* 0x0000000139397890 */ /* 0x000fe4000fffe0ff */
[----:B-1----:R-:W-:-:S09]  /*4fd0*/  UISETP.NE.AND UP0, UPT, UR4, 0x1, UPT ;  /* 0x000000010400788c */ /* 0x002fd2000bf05270 */
[----:B------:R-:W-:Y:S05]  /*4fe0*/  BRA.U UP0, `(.L_x_82) ;  /* 0x0000000100407547 */ /* 0x000fea000b800000 */
        /* <DEDUP_REMOVED lines=16> */
.L_x_82:
[----:B------:R-:W-:-:S09]  /*50f0*/  ULOP3.LUT UP0, URZ, UR48, 0x3f0, URZ, 0xc0, !UPT ;  /* 0x000003f030ff7892 */ /* 0x000fd2000f80c0ff */
[----:B------:R-:W-:Y:S05]  /*5100*/  BRA.U !UP0, `(.L_x_83) ;  /* 0x00000001087c7547 */ /* 0x000fea000b800000 */
[----:B------:R-:W-:Y:S01]  /*5110*/  MOV R16, 0x0 ;  /* 0x0000000000107802 */ /* 0x000fe20000000f00 */
[----:B------:R-:W1:Y:S01]  /*5120*/  LDCU.64 UR8, c[0x4][0x80] ;  /* 0x01001000ff0877ac */ /* 0x000e620008000a00 */
[----:B------:R-:W-:Y:S02]  /*5130*/  HFMA2 R12, -RZ, RZ, 0, 5.9604644775390625e-08 ;  /* 0x00000001ff0c7431 */ /* 0x000fe400000001ff */
[----:B------:R-:W-:Y:S01]  /*5140*/  IMAD.MOV.U32 R8, RZ, RZ, 0x70 ;  /* 0x00000070ff087424 */ /* 0x000fe200078e00ff */
[----:B------:R2:W3:Y:S01]  /*5150*/  LDC.64 R2, c[0x4][R16] ;  /* 0x0100000010027b82 */ /* 0x0004e20000000a00 */
[----:B------:R-:W4:Y:S01]  /*5160*/  LDCU.64 UR6, c[0x4][0x88] ;  /* 0x01001100ff0677ac */ /* 0x000f220008000a00 */
[----:B------:R-:W-:Y:S01]  /*5170*/  IMAD.MOV.U32 R13, RZ, RZ, RZ ;  /* 0x000000ffff0d7224 */ /* 0x000fe200078e00ff */
[----:B------:R-:W2:Y:S01]  /*5180*/  LDCU.64 UR4, c[0x4][0x8] ;  /* 0x01000100ff0477ac */ /* 0x000ea20008000a00 */
[----:B-1----:R-:W-:Y:S01]  /*5190*/  IMAD.U32 R4, RZ, RZ, UR8 ;  /* 0x00000008ff047e24 */ /* 0x002fe2000f8e00ff */
[----:B------:R-:W-:Y:S01]  /*51a0*/  MOV R5, UR9 ;  /* 0x0000000900057c02 */ /* 0x000fe20008000f00 */
[----:B----4-:R-:W-:Y:S01]  /*51b0*/  IMAD.U32 R6, RZ, RZ, UR6 ;  /* 0x00000006ff067e24 */ /* 0x010fe2000f8e00ff */
[----:B------:R-:W-:Y:S01]  /*51c0*/  MOV R7, UR7 ;  /* 0x0000000700077c02 */ /* 0x000fe20008000f00 */
[----:B--2---:R-:W-:Y:S01]  /*51d0*/  IMAD.U32 R10, RZ, RZ, UR4 ;  /* 0x00000004ff0a7e24 */ /* 0x004fe2000f8e00ff */
[----:B------:R-:W-:-:S02]  /*51e0*/  MOV R11, UR5 ;  /* 0x00000005000b7c02 */ /* 0x000fc40008000f00 */
[----:B------:R-:W-:-:S07]  /*51f0*/  LEPC R20, `(.L_x_84) ;  /* 0x000000001014794e */ /* 0x000fce0000000000 */
[----:B---3-5:R-:W-:Y:S05]  /*5200*/  CALL.ABS.NOINC R2 ;  /* 0x0000000002007343 */ /* 0x028fea0003c00000 */
.L_x_84:
[----:B------:R1:W2:Y:S01]  /*5210*/  LDC.64 R2, c[0x4][R16] ;  /* 0x0100000010027b82 */ /* 0x0002a20000000a00 */
[----:B------:R-:W3:Y:S01]  /*5220*/  LDCU.64 UR8, c[0x4][0x80] ;  /* 0x01001000ff0877ac */ /* 0x000ee20008000a00 */
[----:B------:R-:W-:Y:S02]  /*5230*/  HFMA2 R12, -RZ, RZ, 0, 5.9604644775390625e-08 ;  /* 0x00000001ff0c7431 */ /* 0x000fe400000001ff */
[----:B------:R-:W-:Y:S01]  /*5240*/  IMAD.MOV.U32 R8, RZ, RZ, 0x70 ;  /* 0x00000070ff087424 */ /* 0x000fe200078e00ff */
[----:B------:R-:W4:Y:S01]  /*5250*/  LDCU.64 UR6, c[0x4][0x88] ;  /* 0x01001100ff0677ac */ /* 0x000f220008000a00 */
[----:B------:R-:W-:Y:S01]  /*5260*/  IMAD.MOV.U32 R13, RZ, RZ, RZ ;  /* 0x000000ffff0d7224 */ /* 0x000fe200078e00ff */
[----:B------:R-:W5:Y:S01]  /*5270*/  LDCU.64 UR4, c[0x4][0x8] ;  /* 0x01000100ff0477ac */ /* 0x000f620008000a00 */
[----:B---3--:R-:W-:Y:S02]  /*5280*/  MOV R4, UR8 ;  /* 0x0000000800047c02 */ /* 0x008fe40008000f00 */
[----:B------:R-:W-:Y:S01]  /*5290*/  MOV R5, UR9 ;  /* 0x0000000900057c02 */ /* 0x000fe20008000f00 */
[----:B----4-:R-:W-:Y:S01]  /*52a0*/  IMAD.U32 R6, RZ, RZ, UR6 ;  /* 0x00000006ff067e24 */ /* 0x010fe2000f8e00ff */
[----:B------:R-:W-:Y:S01]  /*52b0*/  MOV R7, UR7 ;  /* 0x0000000700077c02 */ /* 0x000fe20008000f00 */
[----:B-----5:R-:W-:Y:S01]  /*52c0*/  IMAD.U32 R10, RZ, RZ, UR4 ;  /* 0x00000004ff0a7e24 */ /* 0x020fe2000f8e00ff */
[----:B-1----:R-:W-:-:S02]  /*52d0*/  MOV R11, UR5 ;  /* 0x00000005000b7c02 */ /* 0x002fc40008000f00 */
[----:B------:R-:W-:-:S07]  /*52e0*/  LEPC R20, `(.L_x_83) ;  /* 0x000000001014794e */ /* 0x000fce0000000000 */
[----:B--2---:R-:W-:Y:S05]  /*52f0*/  CALL.ABS.NOINC R2 ;  /* 0x0000000002007343 */ /* 0x004fea0003c00000 */
.L_x_83:
[----:B------:R-:W1:Y:S01]  /*5300*/  LDC.64 R4, c[0x0][0x890] ;  /* 0x00022400ff047b82 */ /* 0x000e620000000a00 */
[----:B------:R-:W-:-:S06]  /*5310*/  ULOP3.LUT UR4, UR56, 0x1, URZ, 0x3c, !UPT ;  /* 0x0000000138047892 */ /* 0x000fcc000f8e3cff */
[----:B------:R-:W-:Y:S01]  /*5320*/  IMAD.U32 R223, RZ, RZ, UR4 ;  /* 0x00000004ffdf7e24 */ /* 0x000fe2000f8e00ff */
[----:B-1----:R-:W-:-:S04]  /*5330*/  ISETP.NE.U32.AND P4, PT, R4, RZ, PT ;  /* 0x000000ff0400720c */ /* 0x002fc80003f85070 */
[----:B------:R-:W-:-:S13]  /*5340*/  ISETP.NE.AND.EX P4, PT, R5, RZ, PT, P4 ;  /* 0x000000ff0500720c */ /* 0x000fda0003f85340 */
[----:B------:R-:W-:Y:S05]  /*5350*/  @!P4 BRA `(.L_x_85) ;  /* 0x00000000003cc947 */ /* 0x000fea0003800000 */
[----:B------:R-:W1:Y:S02]  /*5360*/  LDCU.64 UR4, c[0x0][0x888] ;  /* 0x00011100ff0477ac */ /* 0x000e640008000a00 */
[----:B-1----:R-:W-:-:S04]  /*5370*/  UISETP.NE.U32.AND UP0, UPT, UR4, URZ, UPT ;  /* 0x000000ff0400728c */ /* 0x002fc8000bf05070 */
[----:B------:R-:W-:-:S09]  /*5380*/  UISETP.NE.AND.EX UP0, UPT, UR5, URZ, UPT, UP0 ;  /* 0x000000ff0500728c */ /* 0x000fd2000bf05300 */
[----:B------:R-:W-:Y:S05]  /*5390*/  BRA.U !UP0, `(.L_x_86) ;  /* 0x00000001081c7547 */ /* 0x000fea000b800000 */
[----:B------:R-:W1:Y:S01]  /*53a0*/  LDC.64 R6, c[0x0][0x888] ;  /* 0x00022200ff067b82 */ /* 0x000e620000000a00 */
[----:B------:R-:W-:-:S04]  /*53b0*/  IMAD R2, R4, UR36, RZ ;  /* 0x0000002404027c24 */ /* 0x000fc8000f8e02ff */
[----:B-1----:R-:W-:-:S05]  /*53c0*/  IMAD.WIDE R2, R2, 0x4, R6 ;  /* 0x0000000402027825 */ /* 0x002fca00078e0206 */
[----:B-----5:R1:W5:Y:S01]  /*53d0*/  LDG.E R176, desc[UR44][R2.64] ;  /* 0x0000002c02b07981 */ /* 0x020362000c1e1900 */
[----:B------:R-:W-:-:S05]  /*53e0*/  MOV R0, 0x1 ;  /* 0x0000000100007802 */ /* 0x000fca0000000f00 */
[----:B------:R1:W-:Y:S01]  /*53f0*/  STL.S16 [R1+0x38], R0 ;  /* 0x0000380001007387 */ /* 0x0003e20000100600 */
[----:B------:R-:W-:Y:S05]  /*5400*/  BRA `(.L_x_85) ;  /* 0x0000000000107947 */ /* 0x000fea0003800000 */
.L_x_86:
[----:B------:R-:W-:Y:S01]  /*5410*/  HFMA2 R0, -RZ, RZ, 0, 5.9604644775390625e-08 ;  /* 0x00000001ff007431 */ /* 0x000fe200000001ff */
[----:B------:R-:W1:Y:S04]  /*5420*/  LDCU UR4, c[0x0][0x880] ;  /* 0x00011000ff0477ac */ /* 0x000e680008000800 */
[----:B------:R2:W-:Y:S01]  /*5430*/  STL.S16 [R1+0x38], R0 ;  /* 0x0000380001007387 */ /* 0x0005e20000100600 */
[----:B-1---5:R-:W-:-:S03]  /*5440*/  MOV R176, UR4 ;  /* 0x0000000400b07c02 */ /* 0x022fc60008000f00 */
.L_x_85:
[----:B-1----:R-:W1:Y:S02]  /*5450*/  LDC.64 R2, c[0x0][0x8b0] ;  /* 0x00022c00ff027b82 */ /* 0x002e640000000a00 */
        /* <DEDUP_REMOVED lines=8> */
[----:B--2---:R-:W-:-:S04]  /*54e0*/  IMAD R0, R2, UR36, RZ ;  /* 0x0000002402007c24 */ /* 0x004fc8000f8e02ff */
[----:B-1----:R-:W-:-:S05]  /*54f0*/  IMAD.WIDE R2, R0, 0x4, R6 ;  /* 0x0000000400027825 */ /* 0x002fca00078e0206 */
[----:B-----5:R1:W5:Y:S01]  /*5500*/  LDG.E R105, desc[UR44][R2.64] ;  /* 0x0000002c02697981 */ /* 0x020362000c1e1900 */
[----:B------:R-:W-:Y:S05]  /*5510*/  BRA `(.L_x_87) ;  /* 0x0000000000087947 */ /* 0x000fea0003800000 */
.L_x_88:
[----:B------:R-:W1:Y:S02]  /*5520*/  LDCU UR4, c[0x0][0x8a0] ;  /* 0x00011400ff0477ac */ /* 0x000e640008000800 */
[----:B-1---5:R-:W-:Y:S02]  /*5530*/  MOV R105, UR4 ;  /* 0x0000000400697c02 */ /* 0x022fe40008000f00 */
.L_x_87:
[----:B------:R-:W-:Y:S01]  /*5540*/  PLOP3.LUT P0, PT, PT, PT, PT, 0x8, 0x80 ;  /* 0x000000000080781c */ /* 0x000fe20003f0e170 */
[----:B------:R3:W5:Y:S01]  /*5550*/  LDL R6, [R1+0x38] ;  /* 0x0000380001067983 */ /* 0x0007620000100800 */
[----:B------:R-:W-:Y:S02]  /*5560*/  UISETP.NE.AND UP0, UPT, UR40, URZ, UPT ;  /* 0x000000ff2800728c */ /* 0x000fe4000bf05270 */
[----:B--2---:R-:W-:-:S05]  /*5570*/  P2R R0, PR, RZ, 0x1 ;  /* 0x00000001ff007803 */ /* 0x004fca0000000000 */
[----:B------:R3:W-:Y:S02]  /*5580*/  STL [R1+0x20], R0 ;  /* 0x0000200001007387 */ /* 0x0007e40000100800 */
[----:B------:R-:W-:Y:S05]  /*5590*/  BRA.U !UP0, `(.L_x_89) ;  /* 0x0000000108447547 */ /* 0x000fea000b800000 */
[----:B------:R-:W-:-:S04]  /*55a0*/  ISETP.NE.U32.AND P0, PT, R4, RZ, PT ;  /* 0x000000ff0400720c */ /* 0x000fc80003f05070 */
[----:B------:R-:W-:-:S13]  /*55b0*/  ISETP.NE.AND.EX P0, PT, R5, RZ, PT, P0 ;  /* 0x000000ff0500720c */ /* 0x000fda0003f05300 */
[----:B-----5:R-:W-:-:S04]  /*55c0*/  @!P0 FSETP.EQ.AND P1, PT, R176, RZ, PT ;  /* 0x000000ffb000820b */ /* 0x020fc80003f22000 */
[----:B---3--:R-:W-:-:S05]  /*55d0*/  P2R R0, PR, RZ, 0x2 ;  /* 0x00000002ff007803 */ /* 0x008fca0000000000 */
[----:B------:R2:W-:Y:S01]  /*55e0*/  STL [R1+0x20], R0 ;  /* 0x0000200001007387 */ /* 0x0005e20000100800 */
[----:B------:R-:W-:Y:S05]  /*55f0*/  @!P0 BRA `(.L_x_89) ;  /* 0x00000000002c8947 */ /* 0x000fea0003800000 */
[----:B------:R-:W3:Y:S01]  /*5600*/  LDCU.64 UR4, c[0x0][0x888] ;  /* 0x00011100ff0477ac */ /* 0x000ee20008000a00 */
[----:B------:R-:W-:Y:S02]  /*5610*/  LOP3.LUT P1, RZ, R6, 0xff, RZ, 0xc0, !PT ;  /* 0x000000ff06ff7812 */ /* 0x000fe4000782c0ff */
[----:B------:R-:W-:-:S04]  /*5620*/  FSETP.NEU.AND P0, PT, R176, RZ, PT ;  /* 0x000000ffb000720b */ /* 0x000fc80003f0d000 */
[----:B--2---:R-:W-:Y:S02]  /*5630*/  SEL R0, RZ, 0xffffffff, P0 ;  /* 0xffffffffff007807 */ /* 0x004fe40000000000 */
[----:B---3--:R-:W-:-:S04]  /*5640*/  ISETP.NE.U32.AND P2, PT, RZ, UR4, PT ;  /* 0x00000004ff007c0c */ /* 0x008fc8000bf45070 */
[----:B------:R-:W-:-:S04]  /*5650*/  ISETP.NE.AND.EX P2, PT, RZ, UR5, PT, P2 ;  /* 0x00000005ff007c0c */ /* 0x000fc8000bf45320 */
[----:B------:R-:W-:-:S04]  /*5660*/  @!P1 SEL R0, RZ, 0xffffffff, P2 ;  /* 0xffffffffff009807 */ /* 0x000fc80001000000 */
[----:B------:R-:W-:-:S04]  /*5670*/  LOP3.LUT R0, R0, 0x1, RZ, 0xc0, !PT ;  /* 0x0000000100007812 */ /* 0x000fc800078ec0ff */
[----:B------:R-:W-:-:S04]  /*5680*/  ISETP.EQ.U32.AND P0, PT, R0, 0x1, PT ;  /* 0x000000010000780c */ /* 0x000fc80003f02070 */
[----:B------:R-:W-:-:S05]  /*5690*/  P2R R0, PR, RZ, 0x1 ;  /* 0x00000001ff007803 */ /* 0x000fca0000000000 */
[----:B------:R4:W-:Y:S04]  /*56a0*/  STL [R1+0x20], R0 ;  /* 0x0000200001007387 */ /* 0x0009e80000100800 */
.L_x_89:
[----:B-1----:R-:W2:Y:S04]  /*56b0*/  LDL R2, [R1+0x20] ;  /* 0x0000200001027983 */ /* 0x002ea80000100800 */
[----:B--234-:R-:W2:Y:S01]  /*56c0*/  LDL R0, [R1+0x1c] ;  /* 0x00001c0001007983 */ /* 0x01cea20000100800 */
[----:B------:R-:W-:Y:S01]  /*56d0*/  LEA R3, R170, UR43, 0x3 ;  /* 0x0000002baa037c11 */ /* 0x000fe2000f8e18ff */
[----:B------:R-:W-:Y:S01]  /*56e0*/  IMAD.MOV.U32 R222, RZ, RZ, 0x1 ;  /* 0x00000001ffde7424 */ /* 0x000fe200078e00ff */
[----:B-----5:R-:W-:Y:S01]  /*56f0*/  FSETP.NEU.AND P3, PT, R176, RZ, PT ;  /* 0x000000ffb000720b */ /* 0x020fe20003f6d000 */
[----:B------:R-:W-:Y:S01]  /*5700*/  IMAD R172, R170, 0x100, R173 ;  /* 0x00000100aaac7824 */ /* 0x000fe200078e02ad */
[----:B------:R-:W-:Y:S01]  /*5710*/  CS2R R250, SRZ ;  /* 0x0000000000fa7805 */ /* 0x000fe2000001ff00 */
[----:B------:R-:W-:Y:S01]  /*5720*/  IMAD.MOV.U32 R152, RZ, RZ, RZ ;  /* 0x000000ffff987224 */ /* 0x000fe200078e00ff */
[----:B------:R-:W-:Y:S01]  /*5730*/  CS2R R248, SRZ ;  /* 0x0000000000f87805 */ /* 0x000fe2000001ff00 */
[----:B------:R-:W-:Y:S01]  /*5740*/  IMAD.U32 R221, RZ, RZ, UR54 ;  /* 0x00000036ffdd7e24 */ /* 0x000fe2000f8e00ff */
[----:B------:R-:W-:-:S02]  /*5750*/  CS2R R246, SRZ ;  /* 0x0000000000f67805 */ /* 0x000fc4000001ff00 */
[----:B------:R-:W-:Y:S02]  /*5760*/  CS2R R244, SRZ ;  /* 0x0000000000f47805 */ /* 0x000fe4000001ff00 */
[----:B------:R-:W-:Y:S02]  /*5770*/  CS2R R242, SRZ ;  /* 0x0000000000f27805 */ /* 0x000fe4000001ff00 */
[----:B------:R-:W-:Y:S02]  /*5780*/  CS2R R240, SRZ ;  /* 0x0000000000f07805 */ /* 0x000fe4000001ff00 */
[----:B------:R-:W-:Y:S02]  /*5790*/  CS2R R238, SRZ ;  /* 0x0000000000ee7805 */ /* 0x000fe4000001ff00 */
[----:B------:R-:W-:Y:S02]  /*57a0*/  CS2R R236, SRZ ;  /* 0x0000000000ec7805 */ /* 0x000fe4000001ff00 */
[----:B------:R-:W-:-:S02]  /*57b0*/  CS2R R234, SRZ ;  /* 0x0000000000ea7805 */ /* 0x000fc4000001ff00 */
[----:B------:R-:W-:Y:S02]  /*57c0*/  CS2R R232, SRZ ;  /* 0x0000000000e87805 */ /* 0x000fe4000001ff00 */
[----:B------:R-:W-:Y:S02]  /*57d0*/  CS2R R230, SRZ ;  /* 0x0000000000e67805 */ /* 0x000fe4000001ff00 */
[----:B------:R-:W-:Y:S02]  /*57e0*/  CS2R R228, SRZ ;  /* 0x0000000000e47805 */ /* 0x000fe4000001ff00 */
[----:B------:R-:W-:Y:S02]  /*57f0*/  CS2R R226, SRZ ;  /* 0x0000000000e27805 */ /* 0x000fe4000001ff00 */
[----:B------:R-:W-:Y:S02]  /*5800*/  CS2R R224, SRZ ;  /* 0x0000000000e07805 */ /* 0x000fe4000001ff00 */
[----:B------:R-:W-:-:S02]  /*5810*/  ISETP.NE.AND P5, PT, R2, RZ, PT ;  /* 0x000000ff0200720c */ /* 0x000fc40003fa5270 */
[----:B--2---:R-:W-:-:S11]  /*5820*/  SHF.L.U32 R0, R0, 0x1f, RZ ;  /* 0x0000001f00007819 */ /* 0x004fd600000006ff */
[----:B------:R-:W-:Y:S01]  /*5830*/  VOTEU.ALL UP0, P5 ;  /* 0x0000000000ff7886 */ /* 0x000fe20002800000 */
[----:B------:R-:W-:-:S04]  /*5840*/  @!P5 SHF.L.U32 R2, R223, 0x1f, RZ ;  /* 0x0000001fdf02d819 */ /* 0x000fc800000006ff */
[----:B------:R-:W-:-:S09]  /*5850*/  @!UP0 ULEA UR4, UR54, UR43, 0x3 ;  /* 0x0000002b36048291 */ /* 0x000fd2000f8e18ff */
[----:B------:R1:W2:Y:S02]  /*5860*/  @!P5 SYNCS.PHASECHK.TRANS64.TRYWAIT P1, [UR4+0x30], R2 ;  /* 0x00003002ff00d5a7 */ /* 0x0002a40008021104 */
[----:B------:R-:W3:Y:S01]  /*5870*/  LDCU.64 UR4, c[0x0][0x888] ;  /* 0x00011100ff0477ac */ /* 0x000ee20008000a00 */
[----:B------:R4:W2:Y:S01]  /*5880*/  SYNCS.PHASECHK.TRANS64.TRYWAIT P0, [R3+URZ+0xa0], R0 ;  /* 0x0000a000030075a7 */ /* 0x0008a200080011ff */
[----:B---3--:R-:W-:-:S04]  /*5890*/  ISETP.NE.U32.AND P2, PT, RZ, UR4, PT ;  /* 0x00000004ff007c0c */ /* 0x008fc8000bf45070 */
[----:B------:R-:W-:-:S04]  /*58a0*/  ISETP.NE.AND.EX P2, PT, RZ, UR5, PT, P2 ;  /* 0x00000005ff007c0c */ /* 0x000fc8000bf45320 */
[----:B-1----:R-:W-:Y:S02]  /*58b0*/  SEL R2, RZ, 0xffffffff, P2 ;  /* 0xffffffffff027807 */ /* 0x002fe40001000000 */
[----:B------:R-:W-:Y:S02]  /*58c0*/  LOP3.LUT P2, RZ, R6, 0xff, RZ, 0xc0, !PT ;  /* 0x000000ff06ff7812 */ /* 0x000fe4000784c0ff */
[----:B----4-:R-:W-:-:S04]  /*58d0*/  SEL R0, RZ, 0xffffffff, P3 ;  /* 0xffffffffff007807 */ /* 0x010fc80001800000 */
[----:B------:R-:W-:Y:S01]  /*58e0*/  @P4 SEL R0, R2, R0, !P2 ;  /* 0x0000000002004207 */ /* 0x000fe20005000000 */
[----:B------:R-:W-:-:S03]  /*58f0*/  IMAD.U32 R2, RZ, RZ, UR46 ;  /* 0x0000002eff027e24 */ /* 0x000fc6000f8e00ff */
[----:B------:R-:W-:-:S04]  /*5900*/  LOP3.LUT R0, R0, 0x1, RZ, 0xc0, !PT ;  /* 0x0000000100007812 */ /* 0x000fc800078ec0ff */
[----:B------:R-:W-:Y:S01]  /*5910*/  ISETP.NE.U32.AND P2, PT, R0, 0x1, PT ;  /* 0x000000010000780c */ /* 0x000fe20003f45070 */
[----:B------:R-:W-:-:S03]  /*5920*/  IMAD.U32 R0, RZ, RZ, UR47 ;  /* 0x0000002fff007e24 */ /* 0x000fc6000f8e00ff */
[----:B------:R-:W-:-:S05]  /*5930*/  P2R R3, PR, RZ, 0x4 ;  /* 0x00000004ff037803 */ /* 0x000fca0000000000 */
[----:B------:R1:W-:Y:S02]  /*5940*/  STL [R1+0x24], R3 ;  /* 0x0000240301007387 */ /* 0x0003e40000100800 */
[----:B-1----:R-:W-:Y:S01]  /*5950*/  IMAD.U32 R3, RZ, RZ, UR53 ;  /* 0x00000035ff037e24 */ /* 0x002fe2000f8e00ff */
[----:B--2---:R-:W-:-:S04]  /*5960*/  @!P5 SEL R222, RZ, 0x1, !P1 ;  /* 0x00000001ffded807 */ /* 0x004fc80004800000 */
[----:B------:R1:W-:Y:S04]  /*5970*/  STL [R1+0x14], R3 ;  /* 0x0000140301007387 */ /* 0x0003e80000100800 */
[----:B------:R2:W-:Y:S04]  /*5980*/  STL [R1+0x8], RZ ;  /* 0x000008ff01007387 */ /* 0x0005e80000100800 */
[----:B------:R2:W-:Y:S04]  /*5990*/  STL [R1+0xc], RZ ;  /* 0x00000cff01007387 */ /* 0x0005e80000100800 */
[----:B------:R2:W-:Y:S04]  /*59a0*/  STL [R1], RZ ;  /* 0x000000ff01007387 */ /* 0x0005e80000100800 */
[----:B------:R2:W-:Y:S01]  /*59b0*/  STL [R1+0x4], RZ ;  /* 0x000004ff01007387 */ /* 0x0005e20000100800 */
[----:B-1----:R-:W-:-:S02]  /*59c0*/  IMAD.SHL.U32 R3, R2, 0x100, RZ ;  /* 0x0000010002037824 */ /* 0x002fc400078e00ff */
[----:B------:R-:W-:Y:S01]  /*59d0*/  IMAD.SHL.U32 R2, R0, 0x80, RZ ;  /* 0x0000008000027824 */ /* 0x000fe200078e00ff */
[----:B------:R-:W-:Y:S02]  /*59e0*/  SEL R0, RZ, 0x1, !P0 ;  /* 0x00000001ff007807 */ /* 0x000fe40004000000 */
[----:B------:R2:W-:Y:S04]  /*59f0*/  STL [R1+0x34], R3 ;  /* 0x0000340301007387 */ /* 0x0005e80000100800 */
[----:B------:R2:W-:Y:S04]  /*5a00*/  STL [R1+0x2c], R2 ;  /* 0x00002c0201007387 */ /* 0x0005e80000100800 */
[----:B------:R2:W-:Y:S02]  /*5a10*/  STL [R1+0x30], R0 ;  /* 0x0000300001007387 */ /* 0x0005e40000100800 */
.L_x_298:
[----:B--2---:R-:W2:Y:S01]  /*5a20*/  LDL R0, [R1+0x20] ;  /* 0x0000200001007983 */ /* 0x004ea20000100800 */
[----:B------:R-:W-:Y:S05]  /*5a30*/  YIELD ;  /* 0x0000000000007946 */ /* 0x000fea0003800000 */
[----:B------:R-:W-:Y:S01]  /*5a40*/  BSSY B1, `(.L_x_90) ;  /* 0x000003b000017945 */ /* 0x000fe20003800000 */
[----:B--2---:R-:W-:Y:S11]  /*5a50*/  ISETP.NE.AND P0, PT, R0, RZ, PT ;  /* 0x000000ff0000720c */ /* 0x004ff60003f05270 */
[----:B------:R-:W-:Y:S02]  /*5a60*/  @!UPT UIADD3 URZ, UPT, UPT, URZ, URZ, URZ ;  /* 0x000000fffffff290 */ /* 0x000fe4000fffe0ff */
[----:B------:R-:W-:Y:S05]  /*5a70*/  @P0 BRA `(.L_x_91) ;  /* 0x0000000000dc0947 */ /* 0x000fea0003800000 */
[----:B------:R-:W2:Y:S01]  /*5a80*/  LDL R0, [R1+0x24] ;  /* 0x0000240001007983 */ /* 0x000ea20000100800 */
[----:B------:R-:W-:Y:S01]  /*5a90*/  ISETP.NE.AND P0, PT, R222, RZ, PT ;  /* 0x000000ffde00720c */ /* 0x000fe20003f05270 */
[----:B------:R-:W-:Y:S02]  /*5aa0*/  BSSY B0, `(.L_x_92) ;  /* 0x0000018000007945 */ /* 0x000fe40003800000 */
[----:B------:R-:W3:Y:S01]  /*5ab0*/  LDL R3, [R1+0x28] ;  /* 0x0000280001037983 */ /* 0x000ee20000100800 */
[----:B------:R-:W1:Y:S02]  /*5ac0*/  S2R R4, SR_TID.X ;  /* 0x0000000000047919 */ /* 0x000e640000002100 */
[----:B-1----:R-:W-:Y:S04]  /*5ad0*/  LOP3.LUT R4, R4, 0x1, RZ, 0xc0, !PT ;  /* 0x0000000104047812 */ /* 0x002fe800078ec0ff */
[----:B------:R-:W-:Y:S02]  /*5ae0*/  ISETP.NE.U32.AND P2, PT, R4, 0x1, PT ;  /* 0x000000010400780c */ /* 0x000fe40003f45070 */
[----:B--2---:R-:W-:Y:S11]  /*5af0*/  ISETP.NE.AND P1, PT, R0, RZ, PT ;  /* 0x000000ff0000720c */ /* 0x004ff60003f25270 */
[----:B------:R-:W-:Y:S02]  /*5b00*/  @!UPT UIADD3 URZ, UPT, UPT, URZ, URZ, URZ ;  /* 0x000000fffffff290 */ /* 0x000fe4000fffe0ff */
[----:B---3--:R-:W-:Y:S01]  /*5b10*/  @P1 IMAD R3, R221, 0x2000, R3 ;  /* 0x00002000dd031824 */ /* 0x008fe200078e0203 */
[----:B------:R-:W1:Y:S01]  /*5b20*/  @P1 S2R R0, SR_CgaCtaId ;  /* 0x0000000000001919 */ /* 0x000e620000008800 */
[----:B------:R-:W-:Y:S04]  /*5b30*/  @P1 MOV R2, 0x400 ;  /* 0x0000040000021802 */ /* 0x000fe80000000f00 */
[----:B-1----:R-:W-:Y:S01]  /*5b40*/  @P1 LEA R0, R0, R2, 0x18 ;  /* 0x0000000200001211 */ /* 0x002fe200078ec0ff */
[----:B------:R-:W-:Y:S04]  /*5b50*/  @P1 IMAD.MOV.U32 R2, RZ, RZ, 0x10 ;  /* 0x00000010ff021424 */ /* 0x000fe800078e00ff */
[----:B------:R-:W-:Y:S01]  /*5b60*/  @P1 IMAD.U32 R0, R3, 0x2, R0 ;  /* 0x0000000203001824 */ /* 0x000fe200078e0000 */
[----:B------:R-:W-:Y:S03]  /*5b70*/  @P1 SEL R2, R2, 0xfffffff0, P2 ;  /* 0xfffffff002021807 */ /* 0x000fe60001000000 */
[C---:B------:R-:W-:Y:S02]  /*5b80*/  @P1 VIADD R5, R0.reuse, 0x400 ;  /* 0x0000040000051836 */ /* 0x040fe40000000000 */
[----:B------:R-:W-:Y:S01]  /*5b90*/  @P1 IMAD.IADD R6, R0, 0x1, R2 ;  /* 0x0000000100061824 */ /* 0x000fe200078e0202 */
[----:B------:R-:W-:Y:S06]  /*5ba0*/  @P0 BRA `(.L_x_93) ;  /* 0x00000000001c0947 */ /* 0x000fec0003800000 */
[----:B------:R-:W1:Y:S01]  /*5bb0*/  S2UR UR4, SR_CgaCtaId ;  /* 0x00000000000479c3 */ /* 0x000e620000008800 */
[----:B------:R-:W-:Y:S01]  /*5bc0*/  UMOV UR5, 0x400 ;  /* 0x0000040000057882 */ /* 0x000fe20000000000 */
[----:B------:R-:W-:Y:S01]  /*5bd0*/  SHF.L.U32 R3, R223, 0x1f, RZ ;  /* 0x0000001fdf037819 */ /* 0x000fe200000006ff */
[----:B-1----:R-:W-:Y:S06]  /*5be0*/  ULEA UR4, UR4, UR5, 0x18 ;  /* 0x0000000504047291 */ /* 0x002fec000f8ec0ff */
[----:B------:R-:W-:Y:S04]  /*5bf0*/  LEA R4, R221, UR4, 0x3 ;  /* 0x00000004dd047c11 */ /* 0x000fe8000f8e18ff */
[----:B------:R-:W1:Y:S02]  /*5c00*/  SYNCS.PHASECHK.TRANS64.TRYWAIT P0, [R4+URZ+0x30], R3 ;  /* 0x00003003040075a7 */ /* 0x000e6400080011ff */
[----:B-1----:R-:W-:Y:S05]  /*5c10*/  @!P0 BRA `(.L_x_94) ;  /* 0x0000008800588947 */ /* 0x002fea0003800000 */
.L_x_93:
[----:B------:R-:W-:Y:S05]  /*5c20*/  BSYNC B0 ;  /* 0x0000000000007941 */ /* 0x000fea0003800000 */
.L_x_92:
[----:B------:R-:W2:Y:S04]  /*5c30*/  LDL R12, [R1+0x24] ;  /* 0x00002400010c7983 */ /* 0x000ea80000100800 */
[----:B------:R-:W1:Y:S04]  /*5c40*/  LDL R7, [R1+0x10] ;  /* 0x0000100001077983 */ /* 0x000e680000100800 */
[----:B------:R3:W4:Y:S04]  /*5c50*/  LDL.64 R8, [R1] ;  /* 0x0000000001087983 */ /* 0x0007280000100a00 */
[----:B------:R3:W4:Y:S01]  /*5c60*/  LDL.64 R10, [R1+0x8] ;  /* 0x00000800010a7983 */ /* 0x0007220000100a00 */
[----:B--2---:R-:W-:Y:S11]  /*5c70*/  ISETP.NE.AND P0, PT, R12, RZ, PT ;  /* 0x000000ff0c00720c */ /* 0x004ff60003f05270 */
[----:B------:R-:W-:Y:S02]  /*5c80*/  @!UPT UIADD3 URZ, UPT, UPT, URZ, URZ, URZ ;  /* 0x000000fffffff290 */ /* 0x000fe4000fffe0ff */
[----:B------:R2:W-:Y:S01]  /*5c90*/  @P0 LDS.128 R224, [R0+0x400] ;  /* 0x0004000000e00984 */ /* 0x0005e20000000c00 */
[C---:B-1----:R-:W-:Y:S02]  /*5ca0*/  @P0 IMAD R3, R7.reuse, 0x10, R0 ;  /* 0x0000001007030824 */ /* 0x042fe400078e0200 */
[C---:B------:R-:W-:Y:S01]  /*5cb0*/  @P0 IMAD R4, R252.reuse, 0x10, R5 ;  /* 0x00000010fc040824 */ /* 0x040fe200078e0205 */
[----:B------:R1:W-:Y:S01]  /*5cc0*/  @P0 LDS.128 R228, [R6+0x400] ;  /* 0x0004000006e40984 */ /* 0x0003e20000000c00 */
[----:B------:R-:W-:Y:S03]  /*5cd0*/  @P0 LEA R5, R252, R0, 0x4 ;  /* 0x00000000fc050211 */ /* 0x000fe600078e20ff */
[----:B------:R-:W-:Y:S04]  /*5ce0*/  @P0 LDS.128 R232, [R3+0x400] ;  /* 0x0004000003e80984 */ /* 0x000fe80000000c00 */
[----:B------:R-:W-:Y:S01]  /*5cf0*/  @P0 LDS.128 R240, [R5+0x400] ;  /* 0x0004000005f00984 */ /* 0x000fe20000000c00 */
[----:B--2---:R-:W-:Y:S01]  /*5d00*/  @P0 IMAD R0, R7, 0x10, R4 ;  /* 0x0000001007000824 */ /* 0x004fe200078e0204 */
[C---:B------:R-:W-:Y:S01]  /*5d10*/  @P0 IADD3 R4, PT, PT, R2.reuse, R4, RZ ;  /* 0x0000000402040210 */ /* 0x040fe20007ffe0ff */
[C---:B-1----:R-:W-:Y:S03]  /*5d20*/  @P0 IMAD.IADD R6, R2.reuse, 0x1, R3 ;  /* 0x0000000102060824 */ /* 0x042fe600078e0203 */
[----:B------:R1:W-:Y:S01]  /*5d30*/  @P0 LDS.128 R248, [R0] ;  /* 0x0000000000f80984 */ /* 0x0003e20000000c00 */
[----:B------:R-:W-:Y:S03]  /*5d40*/  @P0 IMAD.IADD R2, R2, 0x1, R0 ;  /* 0x0000000102020824 */ /* 0x000fe600078e0200 */
[----:B------:R-:W-:Y:S04]  /*5d50*/  @P0 LDS.128 R236, [R6+0x400] ;  /* 0x0004000006ec0984 */ /* 0x000fe80000000c00 */
[----:B----4-:R-:W2:Y:S04]  /*5d60*/  @P0 LDS.128 R8, [R2] ;  /* 0x0000000002080984 */ /* 0x010ea80000000c00 */
[----:B------:R3:W4:Y:S01]  /*5d70*/  @P0 LDS.128 R244, [R4] ;  /* 0x0000000004f40984 */ /* 0x0007220000000c00 */
[----:B-1----:R-:W-:Y:S03]  /*5d80*/  IADD3 R0, PT, PT, R221, 0x1, RZ ;  /* 0x00000001dd007810 */ /* 0x002fe60007ffe0ff */
[----:B--2---:R3:W-:Y:S04]  /*5d90*/  @P0 STL.64 [R1], R8 ;  /* 0x0000000801000387 */ /* 0x0047e80000100a00 */
[----:B------:R3:W-:Y:S01]  /*5da0*/  @P0 STL.64 [R1+0x8], R10 ;  /* 0x0000080a01000387 */ /* 0x0007e20000100a00 */
[C---:B------:R-:W-:Y:S04]  /*5db0*/  ISETP.NE.AND P0, PT, R0.reuse, 0x4, PT ;  /* 0x000000040000780c */ /* 0x040fe80003f05270 */
[----:B------:R-:W-:Y:S02]  /*5dc0*/  SEL R2, RZ, 0x1, P0 ;  /* 0x00000001ff027807 */ /* 0x000fe40000000000 */
[----:B------:R-:W-:Y:S02]  /*5dd0*/  SEL R221, R0, RZ, P0 ;  /* 0x000000ff00dd7207 */ /* 0x000fe40000000000 */
[----:B----4-:R-:W-:Y:S02]  /*5de0*/  LOP3.LUT R223, R223, R2, RZ, 0x3c, !PT ;  /* 0x00000002dfdf7212 */ /* 0x010fe400078e3cff */
.L_x_91:
[----:B------:R-:W-:Y:S05]  /*5df0*/  BSYNC B1 ;  /* 0x0000000000017941 */ /* 0x000fea0003800000 */
.L_x_90:
[----:B------:R-:W2:Y:S01]  /*5e00*/  LDL R3, [R1+0x30] ;  /* 0x0000300001037983 */ /* 0x000ea20000100800 */
[----:B------:R-:W-:Y:S01]  /*5e10*/  IMAD.SHL.U32 R171, R152, 0x40, RZ ;  /* 0x0000004098ab7824 */ /* 0x000fe200078e00ff */
[----:B------:R-:W-:Y:S01]  /*5e20*/  BSSY B0, `(.L_x_95) ;  /* 0x0000010000007945 */ /* 0x000fe20003800000 */
[----:B---3--:R-:W1:Y:S02]  /*5e30*/  S2R R4, SR_TID.X ;  /* 0x0000000000047919 */ /* 0x008e640000002100 */
[----:B------:R-:W-:Y:S01]  /*5e40*/  IMAD.IADD R2, R172, 0x1, R171 ;  /* 0x00000001ac027824 */ /* 0x000fe200078e02ab */
[----:B------:R-:W3:Y:S04]  /*5e50*/  S2R R218, SR_CgaCtaId ;  /* 0x0000000000da7919 */ /* 0x000ee80000008800 */
[----:B------:R-:W-:Y:S02]  /*5e60*/  SHF.R.U32.HI R0, RZ, 0x15, R2 ;  /* 0x00000015ff007819 */ /* 0x000fe40000011602 */
[----:B-1----:R-:W-:Y:S04]  /*5e70*/  SHF.R.U32.HI R4, RZ, 0x5, R4 ;  /* 0x00000005ff047819 */ /* 0x002fe80000011604 */
[----:B------:R-:W-:Y:S02]  /*5e80*/  LOP3.LUT P0, RZ, R0, 0x3, R4, 0x48, !PT ;  /* 0x0000000300ff7812 */ /* 0x000fe40007804804 */
[----:B--2---:R-:W-:Y:S02]  /*5e90*/  LOP3.LUT P1, RZ, R152, R3, RZ, 0xfc, !PT ;  /* 0x0000000398ff7212 */ /* 0x004fe4000782fcff */
[----:B------:R-:W-:Y:S04]  /*5ea0*/  MOV R3, 0x400 ;  /* 0x0000040000037802 */ /* 0x000fe80000000f00 */
[----:B---3--:R-:W-:Y:S05]  /*5eb0*/  LEA R0, R218, R3, 0x18 ;  /* 0x00000003da007211 */ /* 0x008fea00078ec0ff */
[----:B------:R-:W-:Y:S02]  /*5ec0*/  IMAD R112, R170, 0x8, R0 ;  /* 0x00000008aa707824 */ /* 0x000fe400078e0200 */
[----:B------:R-:W-:Y:S05]  /*5ed0*/  @P1 BRA `(.L_x_96) ;  /* 0x0000000000101947 */ /* 0x000fea0003800000 */
[----:B------:R-:W2:Y:S02]  /*5ee0*/  LDL R4, [R1+0x1c] ;  /* 0x00001c0001047983 */ /* 0x000ea40000100800 */
[----:B--2---:R-:W-:Y:S04]  /*5ef0*/  SHF.L.U32 R0, R4, 0x1f, RZ ;  /* 0x0000001f04007819 */ /* 0x004fe800000006ff */
[----:B------:R-:W1:Y:S02]  /*5f00*/  SYNCS.PHASECHK.TRANS64.TRYWAIT P1, [R112+URZ+0xa0], R0 ;  /* 0x0000a000700075a7 */ /* 0x000e6400080211ff */
[----:B-1----:R-:W-:Y:S05]  /*5f10*/  @!P1 BRA `(.L_x_97) ;  /* 0x0000008400ac9947 */ /* 0x002fea0003800000 */
.L_x_96:
[----:B------:R-:W-:Y:S05]  /*5f20*/  BSYNC B0 ;  /* 0x0000000000007941 */ /* 0x000fea0003800000 */
.L_x_95:
[----:B------:R-:W-:Y:S05]  /*5f30*/  @!P0 BRA `(.L_x_98) ;  /* 0x0000000000408947 */ /* 0x000fea0003800000 */
[----:B------:R-:W2:Y:S01]  /*5f40*/  LDCU.64 UR8, c[0x4][0x70] ;  /* 0x01000e00ff0877ac */ /* 0x000ea20008000a00 */
[----:B------:R-:W-:Y:S01]  /*5f50*/  MOV R15, 0x0 ;  /* 0x00000000000f7802 */ /* 0x000fe20000000f00 */
[----:B------:R-:W-:Y:S02]  /*5f60*/  HFMA2 R12, -RZ, RZ, 0, 5.9604644775390625e-08 ;  /* 0x00000001ff0c7431 */ /* 0x000fe400000001ff */
[----:B------:R-:W-:Y:S02]  /*5f70*/  IMAD.MOV.U32 R8, RZ, RZ, 0x192 ;  /* 0x00000192ff087424 */ /* 0x000fe400078e00ff */
[----:B------:R-:W-:Y:S01]  /*5f80*/  IMAD.MOV.U32 R13, RZ, RZ, RZ ;  /* 0x000000ffff0d7224 */ /* 0x000fe200078e00ff */
[----:B------:R-:W3:Y:S01]  /*5f90*/  LDCU.64 UR6, c[0x4][0x78] ;  /* 0x01000f00ff0677ac */ /* 0x000ee20008000a00 */
[----:B------:R-:W4:Y:S01]  /*5fa0*/  LDC.64 R14, c[0x4][R15] ;  /* 0x010000000f0e7b82 */ /* 0x000f220000000a00 */
[----:B------:R-:W5:Y:S01]  /*5fb0*/  LDCU.64 UR4, c[0x4][0x10] ;  /* 0x01000200ff0477ac */ /* 0x000f620008000a00 */
[----:B--2---:R-:W-:Y:S01]  /*5fc0*/  MOV R5, UR9 ;  /* 0x0000000900057c02 */ /* 0x004fe20008000f00 */
[----:B------:R-:W-:Y:S01]  /*5fd0*/  IMAD.U32 R4, RZ, RZ, UR8 ;  /* 0x00000008ff047e24 */ /* 0x000fe2000f8e00ff */
[----:B---3--:R-:W-:Y:S01]  /*5fe0*/  MOV R7, UR7 ;  /* 0x0000000700077c02 */ /* 0x008fe20008000f00 */
[----:B------:R-:W-:Y:S01]  /*5ff0*/  IMAD.U32 R6, RZ, RZ, UR6 ;  /* 0x00000006ff067e24 */ /* 0x000fe2000f8e00ff */
[----:B-----5:R-:W-:Y:S01]  /*6000*/  MOV R11, UR5 ;  /* 0x00000005000b7c02 */ /* 0x020fe20008000f00 */
[----:B------:R-:W-:Y:S02]  /*6010*/  IMAD.U32 R10, RZ, RZ, UR4 ;  /* 0x00000004ff0a7e24 */ /* 0x000fe4000f8e00ff */
[----:B------:R-:W-:Y:S07]  /*6020*/  LEPC R20, `(.L_x_98) ;  /* 0x000000001014794e */ /* 0x000fee0000000000 */
[----:B-1--4-:R-:W-:Y:S05]  /*6030*/  CALL.ABS.NOINC R14 ;  /* 0x000000000e007343 */ /* 0x012fea0003c00000 */
.L_x_98:
[----:B------:R-:W2:Y:S01]  /*6040*/  LDL R72, [R1] ;  /* 0x0000000001487983 */ /* 0x000ea20000100800 */
[----:B------:R-:W-:Y:S05]  /*6050*/  WARPSYNC.ALL ;  /* 0x0000000000007948 */ /* 0x000fea0003800000 */
[----:B------:R-:W3:Y:S01]  /*6060*/  LDL R71, [R1+0x4] ;  /* 0x0000040001477983 */ /* 0x000ee20000100800 */
[----:B------:R-:W-:Y:S01]  /*6070*/  R2UR UR4, R2 ;  /* 0x00000000020472ca */ /* 0x000fe200000e0000 */
[----:B------:R-:W-:Y:S01]  /*6080*/  HFMA2 R169, -RZ, RZ, 3.7421875, 0 ;  /* 0x437c0000ffa97431 */ /* 0x000fe200000001ff */
[----:B------:R-:W-:Y:S01]  /*6090*/  SHF.L.U32 R68, R224, 0x10, RZ ;  /* 0x00000010e0447819 */ /* 0x000fe200000006ff */
[----:B------:R-:W4:Y:S01]  /*60a0*/  LDL R70, [R1+0x8] ;  /* 0x0000080001467983 */ /* 0x000f220000100800 */
[----:B------:R-:W-:Y:S01]  /*60b0*/  MOV R177, 0x3bbb989d ;  /* 0x3bbb989d00b17802 */ /* 0x000fe20000000f00 */
[----:B------:R-:W-:Y:S01]  /*60c0*/  BSSY.RECONVERGENT B1, `(.L_x_99) ;  /* 0x00002da000017945 */ /* 0x000fe20003800200 */
[----:B------:R-:W-:Y:S01]  /*60d0*/  ISETP.NE.AND P1, PT, R152, 0x3, PT ;  /* 0x000000039800780c */ /* 0x000fe20003f25270 */
[----:B------:R-:W5:Y:S06]  /*60e0*/  LDL R69, [R1+0xc] ;  /* 0x00000c0001457983 */ /* 0x000f6c0000100800 */
[----:B------:R-:W1:Y:S06]  /*60f0*/  LDTM.x64 R4, tmem[UR4] ;  /* 0x00000004000479ee */ /* 0x000e6c0008340000 */
[----:B------:R-:W-:Y:S01]  /*6100*/  @!P1 NOP ;  /* 0x0000000000009918 */ /* 0x000fe20000000000 */
[C---:B-1----:R-:W-:Y:S01]  /*6110*/  FMUL R0, R105.reuse, R4 ;  /* 0x0000000469007220 */ /* 0x042fe20000400000 */
[C---:B------:R-:W-:Y:S01]  /*6120*/  FMUL R4, R105.reuse, R8 ;  /* 0x0000000869047220 */ /* 0x040fe20000400000 */
        /* <DEDUP_REMOVED lines=40> */
[----:B------:R-:W-:Y:S01]  /*63b0*/  LOP3.LUT R64, R224, 0xffff0000, RZ, 0xc0, !PT ;  /* 0xffff0000e0407812 */ /* 0x000fe200078ec0ff */
[C---:B------:R-:W-:Y:S01]  /*63c0*/  FMUL R57, R105.reuse, R61 ;  /* 0x0000003d69397220 */ /* 0x040fe20000400000 */
[C---:B------:R-:W-:Y:S01]  /*63d0*/  FMUL R50, R105.reuse, R54 ;  /* 0x0000003669327220 */ /* 0x040fe20000400000 */
[C---:B------:R-:W-:Y:S01]  /*63e0*/  FMUL R61, R105.reuse, R65 ;  /* 0x00000041693d7220 */ /* 0x040fe20000400000 */
[----:B------:R-:W-:Y:S01]  /*63f0*/  FMUL R54, R105, R58 ;  /* 0x0000003a69367220 */ /* 0x000fe20000400000 */
[----:B------:R-:W-:Y:S01]  /*6400*/  SHF.L.U32 R65, R225, 0x10, RZ ;  /* 0x00000010e1417819 */ /* 0x000fe200000006ff */
[C---:B------:R-:W-:Y:S01]  /*6410*/  FMUL R58, R105.reuse, R62 ;  /* 0x0000003e693a7220 */ /* 0x040fe20000400000 */
[----:B------:R-:W-:Y:S01]  /*6420*/  FMUL R62, R105, R66 ;  /* 0x00000042693e7220 */ /* 0x000fe20000400000 */
[C---:B------:R-:W-:Y:S01]  /*6430*/  FFMA R0, R176.reuse, R68, R0 ;  /* 0x00000044b0007223 */ /* 0x040fe20000000000 */
[----:B------:R-:W-:Y:S01]  /*6440*/  LOP3.LUT R66, R225, 0xffff0000, RZ, 0xc0, !PT ;  /* 0xffff0000e1427812 */ /* 0x000fe200078ec0ff */
[----:B------:R-:W-:Y:S01]  /*6450*/  FFMA R174, R176, R64, R2 ;  /* 0x00000040b0ae7223 */ /* 0x000fe20000000002 */
[----:B------:R-:W-:Y:S01]  /*6460*/  FMUL R7, R105, R7 ;  /* 0x0000000769077220 */ /* 0x000fe20000400000 */
[----:B------:R-:W-:Y:S01]  /*6470*/  SHF.L.U32 R68, R226, 0x10, RZ ;  /* 0x00000010e2447819 */ /* 0x000fe200000006ff */
[----:B------:R-:W-:Y:S01]  /*6480*/  FFMA R175, R176, R65, R3 ;  /* 0x00000041b0af7223 */ /* 0x000fe20000000003 */
[----:B------:R-:W-:Y:S01]  /*6490*/  LOP3.LUT R2, R226, 0xffff0000, RZ, 0xc0, !PT ;  /* 0xffff0000e2027812 */ /* 0x000fe200078ec0ff */
[C---:B------:R-:W-:Y:S01]  /*64a0*/  FFMA R7, R176.reuse, R66, R7 ;  /* 0x00000042b0077223 */ /* 0x040fe20000000007 */
[C---:B------:R-:W-:Y:S01]  /*64b0*/  SHF.L.U32 R3, R227.reuse, 0x10, RZ ;  /* 0x00000010e3037819 */ /* 0x040fe200000006ff */
[C---:B------:R-:W-:Y:S01]  /*64c0*/  FFMA R4, R176.reuse, R68, R4 ;  /* 0x00000044b0047223 */ /* 0x040fe20000000004 */
[----:B------:R-:W-:Y:S01]  /*64d0*/  LOP3.LUT R64, R227, 0xffff0000, RZ, 0xc0, !PT ;  /* 0xffff0000e3407812 */ /* 0x000fe200078ec0ff */
[----:B------:R-:W-:Y:S01]  /*64e0*/  FFMA R5, R176, R2, R5 ;  /* 0x00000002b0057223 */ /* 0x000fe20000000005 */
[C---:B------:R-:W-:Y:S01]  /*64f0*/  SHF.L.U32 R2, R228.reuse, 0x10, RZ ;  /* 0x00000010e4027819 */ /* 0x040fe200000006ff */
[----:B------:R-:W-:Y:S01]  /*6500*/  FMUL R11, R105, R11 ;  /* 0x0000000b690b7220 */ /* 0x000fe20000400000 */
[----:B------:R-:W-:Y:S01]  /*6510*/  LOP3.LUT R65, R228, 0xffff0000, RZ, 0xc0, !PT ;  /* 0xffff0000e4417812 */ /* 0x000fe200078ec0ff */
[C---:B------:R-:W-:Y:S01]  /*6520*/  FFMA R6, R176.reuse, R3, R6 ;  /* 0x00000003b0067223 */ /* 0x040fe20000000006 */
[C---:B------:R-:W-:Y:S01]  /*6530*/  SHF.L.U32 R3, R229.reuse, 0x10, RZ ;  /* 0x00000010e5037819 */ /* 0x040fe200000006ff */
[C---:B------:R-:W-:Y:S01]  /*6540*/  FFMA R11, R176.reuse, R64, R11 ;  /* 0x00000040b00b7223 */ /* 0x040fe2000000000b */
        /* <DEDUP_REMOVED lines=11> */
[C---:B------:R-:W-:Y:S01]  /*6600*/  FMUL R19, R105.reuse, R19 ;  /* 0x0000001369137220 */ /* 0x040fe20000400000 */
[----:B------:R-:W-:Y:S01]  /*6610*/  FFMA R13, R176, R3, R13 ;  /* 0x00000003b00d7223 */ /* 0x000fe2000000000d */
[----:B------:R-:W-:Y:S01]  /*6620*/  SHF.L.U32 R3, R232, 0x10, RZ ;  /* 0x00000010e8037819 */ /* 0x000fe200000006ff */
[C---:B------:R-:W-:Y:S01]  /*6630*/  FFMA R14, R176.reuse, R65, R14 ;  /* 0x00000041b00e7223 */ /* 0x040fe2000000000e */
[----:B------:R-:W-:Y:S01]  /*6640*/  FFMA R19, R176, R2, R19 ;  /* 0x00000002b0137223 */ /* 0x000fe20000000013 */
[----:B------:R-:W-:Y:S01]  /*6650*/  LOP3.LUT R64, R232, 0xffff0000, RZ, 0xc0, !PT ;  /* 0xffff0000e8407812 */ /* 0x000fe200078ec0ff */
[----:B------:R-:W-:Y:S01]  /*6660*/  FMUL R23, R105, R23 ;  /* 0x0000001769177220 */ /* 0x000fe20000400000 */
[C---:B------:R-:W-:Y:S01]  /*6670*/  SHF.L.U32 R2, R233.reuse, 0x10, RZ ;  /* 0x00000010e9027819 */ /* 0x040fe200000006ff */
[C---:B------:R-:W-:Y:S01]  /*6680*/  FFMA R16, R176.reuse, R3, R16 ;  /* 0x00000003b0107223 */ /* 0x040fe20000000010 */
[----:B------:R-:W-:Y:S01]  /*6690*/  LOP3.LUT R65, R233, 0xffff0000, RZ, 0xc0, !PT ;  /* 0xffff0000e9417812 */ /* 0x000fe200078ec0ff */
[----:B------:R-:W-:Y:S01]  /*66a0*/  FFMA R17, R176, R64, R17 ;  /* 0x00000040b0117223 */ /* 0x000fe20000000011 */
[----:B------:R-:W-:Y:S01]  /*66b0*/  SHF.L.U32 R3, R234, 0x10, RZ ;  /* 0x00000010ea037819 */ /* 0x000fe200000006ff */
[----:B------:R-:W-:Y:S01]  /*66c0*/  FFMA R18, R176, R2, R18 ;  /* 0x00000002b0127223 */ /* 0x000fe20000000012 */
[----:B------:R-:W-:Y:S01]  /*66d0*/  LOP3.LUT R2, R234, 0xffff0000, RZ, 0xc0, !PT ;  /* 0xffff0000ea027812 */ /* 0x000fe200078ec0ff */
[C---:B------:R-:W-:Y:S01]  /*66e0*/  FFMA R23, R176.reuse, R65, R23 ;  /* 0x00000041b0177223 */ /* 0x040fe20000000017 */
[C---:B------:R-:W-:Y:S01]  /*66f0*/  SHF.L.U32 R64, R235.reuse, 0x10, RZ ;  /* 0x00000010eb407819 */ /* 0x040fe200000006ff */
[C---:B------:R-:W-:Y:S01]  /*6700*/  FFMA R20, R176.reuse, R3, R20 ;  /* 0x00000003b0147223 */ /* 0x040fe20000000014 */
[----:B------:R-:W-:Y:S01]  /*6710*/  LOP3.LUT R3, R235, 0xffff0000, RZ, 0xc0, !PT ;  /* 0xffff0000eb037812 */ /* 0x000fe200078ec0ff */
[----:B------:R-:W-:Y:S01]  /*6720*/  FMUL R27, R105, R27 ;  /* 0x0000001b691b7220 */ /* 0x000fe20000400000 */
        /* <DEDUP_REMOVED lines=17> */
[C---:B------:R-:W-:Y:S01]  /*6840*/  FFMA R29, R176.reuse, R65, R29 ;  /* 0x00000041b01d7223 */ /* 0x040fe2000000001d */
[C---:B------:R-:W-:Y:S01]  /*6850*/  FMUL R35, R105.reuse, R35 ;  /* 0x0000002369237220 */ /* 0x040fe20000400000 */
[----:B------:R-:W-:Y:S01]  /*6860*/  FFMA R30, R176, R3, R30 ;  /* 0x00000003b01e7223 */ /* 0x000fe2000000001e */
[C---:B------:R-:W-:Y:S01]  /*6870*/  SHF.L.U32 R64, R240.reuse, 0x10, RZ ;  /* 0x00000010f0407819 */ /* 0x040fe200000006ff */
[----:B------:R-:W-:Y:S01]  /*6880*/  FMUL R39, R105, R39 ;  /* 0x0000002769277220 */ /* 0x000fe20000400000 */
[----:B------:R-:W-:Y:S01]  /*6890*/  LOP3.LUT R3, R240, 0xffff0000, RZ, 0xc0, !PT ;  /* 0xffff0000f0037812 */ /* 0x000fe200078ec0ff */
[C---:B------:R-:W-:Y:S01]  /*68a0*/  FFMA R35, R176.reuse, R2, R35 ;  /* 0x00000002b0237223 */ /* 0x040fe20000000023 */
        /* <DEDUP_REMOVED lines=9> */
[----:B------:R-:W-:Y:S01]  /*6940*/  FFMA R36, R176, R3, R36 ;  /* 0x00000003b0247223 */ /* 0x000fe20000000024 */
[----:B------:R-:W-:Y:S01]  /*6950*/  LOP3.LUT R65, R243, 0xffff0000, RZ, 0xc0, !PT ;  /* 0xffff0000f3417812 */ /* 0x000fe200078ec0ff */
[----:B------:R-:W-:Y:S01]  /*6960*/  FMUL R43, R105, R43 ;  /* 0x0000002b692b7220 */ /* 0x000fe20000400000 */
[----:B------:R-:W-:Y:S01]  /*6970*/  SHF.L.U32 R3, R244, 0x10, RZ ;  /* 0x00000010f4037819 */ /* 0x000fe200000006ff */
[C---:B------:R-:W-:Y:S01]  /*6980*/  FFMA R37, R176.reuse, R64, R37 ;  /* 0x00000040b0257223 */ /* 0x040fe20000000025 */
[----:B------:R-:W-:Y:S01]  /*6990*/  FFMA R38, R176, R2, R38 ;  /* 0x00000002b0267223 */ /* 0x000fe20000000026 */
[----:B------:R-:W-:Y:S01]  /*69a0*/  LOP3.LUT R2, R244, 0xffff0000, RZ, 0xc0, !PT ;  /* 0xffff0000f4027812 */ /* 0x000fe200078ec0ff */
[C---:B------:R-:W-:Y:S01]  /*69b0*/  FFMA R43, R176.reuse, R65, R43 ;  /* 0x00000041b02b7223 */ /* 0x040fe2000000002b */
[C---:B------:R-:W-:Y:S01]  /*69c0*/  FFMA R40, R176.reuse, R3, R40 ;  /* 0x00000003b0287223 */ /* 0x040fe20000000028 */
[----:B------:R-:W-:Y:S01]  /*69d0*/  SHF.L.U32 R64, R245, 0x10, RZ ;  /* 0x00000010f5407819 */ /* 0x000fe200000006ff */
[----:B------:R-:W-:Y:S01]  /*69e0*/  FMUL R47, R105, R47 ;  /* 0x0000002f692f7220 */ /* 0x000fe20000400000 */
        /* <DEDUP_REMOVED lines=28> */
[C---:B------:R-:W-:Y:S01]  /*6bb0*/  FFMA R53, R176.reuse, R3, R53 ;  /* 0x00000003b0357223 */ /* 0x040fe20000000035 */
[C---:B------:R-:W-:Y:S01]  /*6bc0*/  FMUL R63, R105.reuse, R63 ;  /* 0x0000003f693f7220 */ /* 0x040fe20000400000 */
[C---:B------:R-:W-:Y:S01]  /*6bd0*/  FFMA R54, R176.reuse, R65, R54 ;  /* 0x00000041b0367223 */ /* 0x040fe20000000036 */
[----:B------:R-:W-:Y:S01]  /*6be0*/  FMUL R67, R105, R67 ;  /* 0x0000004369437220 */ /* 0x000fe20000400000 */
[----:B------:R-:W-:Y:S01]  /*6bf0*/  FFMA R59, R176, R2, R59 ;  /* 0x00000002b03b7223 */ /* 0x000fe2000000003b */
[C---:B--2---:R-:W-:Y:S02]  /*6c00*/  SHF.L.U32 R3, R72.reuse, 0x10, RZ ;  /* 0x0000001048037819 */ /* 0x044fe400000006ff */
[----:B------:R-:W-:Y:S03]  /*6c10*/  LOP3.LUT R64, R72, 0xffff0000, RZ, 0xc0, !PT ;  /* 0xffff000048407812 */ /* 0x000fe600078ec0ff */
[C---:B------:R-:W-:Y:S01]  /*6c20*/  FFMA R56, R176.reuse, R3, R56 ;  /* 0x00000003b0387223 */ /* 0x040fe20000000038 */
[C---:B---3--:R-:W-:Y:S01]  /*6c30*/  SHF.L.U32 R2, R71.reuse, 0x10, RZ ;  /* 0x0000001047027819 */ /* 0x048fe200000006ff */
[----:B------:R-:W-:Y:S01]  /*6c40*/  FFMA R57, R176, R64, R57 ;  /* 0x00000040b0397223 */ /* 0x000fe20000000039 */
[----:B------:R-:W-:Y:S02]  /*6c50*/  LOP3.LUT R65, R71, 0xffff0000, RZ, 0xc0, !PT ;  /* 0xffff000047417812 */ /* 0x000fe400078ec0ff */
[----:B----4-:R-:W-:Y:S01]  /*6c60*/  SHF.L.U32 R3, R70, 0x10, RZ ;  /* 0x0000001046037819 */ /* 0x010fe200000006ff */
[----:B------:R-:W-:Y:S01]  /*6c70*/  FFMA R58, R176, R2, R58 ;  /* 0x00000002b03a7223 */ /* 0x000fe2000000003a */
[----:B------:R-:W-:Y:S01]  /*6c80*/  LOP3.LUT R2, R70, 0xffff0000, RZ, 0xc0, !PT ;  /* 0xffff000046027812 */ /* 0x000fe200078ec0ff */
[C---:B------:R-:W-:Y:S01]  /*6c90*/  FFMA R63, R176.reuse, R65, R63 ;  /* 0x00000041b03f7223 */ /* 0x040fe2000000003f */
[C---:B-----5:R-:W-:Y:S01]  /*6ca0*/  SHF.L.U32 R64, R69.reuse, 0x10, RZ ;  /* 0x0000001045407819 */ /* 0x060fe200000006ff */
[C---:B------:R-:W-:Y:S01]  /*6cb0*/  FFMA R60, R176.reuse, R3, R60 ;  /* 0x00000003b03c7223 */ /* 0x040fe2000000003c */
[----:B------:R-:W-:Y:S01]  /*6cc0*/  LOP3.LUT R3, R69, 0xffff0000, RZ, 0xc0, !PT ;  /* 0xffff000045037812 */ /* 0x000fe200078ec0ff */
[C---:B------:R-:W-:Y:S02]  /*6cd0*/  FFMA R61, R176.reuse, R2, R61 ;  /* 0x00000002b03d7223 */ /* 0x040fe4000000003d */
[C---:B------:R-:W-:Y:S02]  /*6ce0*/  FFMA R62, R176.reuse, R64, R62 ;  /* 0x00000040b03e7223 */ /* 0x040fe4000000003e */
[----:B------:R-:W-:Y:S01]  /*6cf0*/  FFMA R67, R176, R3, R67 ;  /* 0x00000003b0437223 */ /* 0x000fe20000000043 */
[----:B------:R-:W-:Y:S04]  /*6d00*/  FFMA.SAT R2, R0, -R177, 0.5 ;  /* 0x3f00000000027423 */ /* 0x000fe800000028b1 */
[----:B------:R-:W-:Y:S04]  /*6d10*/  FFMA.RM R168, R2, R169, 12582913 ;  /* 0x4b40000102a87423 */ /* 0x000fe800000040a9 */
[----:B------:R-:W-:Y:S04]  /*6d20*/  FADD R2, R168, -12583039 ;  /* 0xcb40007fa8027421 */ /* 0x000fe80000000000 */
[C---:B------:R-:W-:Y:S04]  /*6d30*/  FFMA R2, R0.reuse, -1.4426950216293334961, -R2 ;  /* 0xbfb8aa3b00027823 */ /* 0x040fe80000000802 */
[----:B------:R-:W-:Y:S01]  /*6d40*/  FFMA R2, R0, -1.925963033500011079e-08, R2 ;  /* 0xb2a5706000027823 */ /* 0x000fe20000000002 */
[C---:B------:R-:W-:Y:S03]  /*6d50*/  FFMA.SAT R3, R174.reuse, -R177, 0.5 ;  /* 0x3f000000ae037423 */ /* 0x040fe600000028b1 */
[----:B------:R-:W1:Y:S01]  /*6d60*/  MUFU.EX2 R178, R2 ;  /* 0x0000000200b27308 */ /* 0x000e620000000800 */
[----:B------:R-:W-:Y:S04]  /*6d70*/  FFMA.RM R167, R3, R169, 12582913 ;  /* 0x4b40000103a77423 */ /* 0x000fe800000040a9 */
[----:B------:R-:W-:Y:S04]  /*6d80*/  FADD R3, R167, -12583039 ;  /* 0xcb40007fa7037421 */ /* 0x000fe80000000000 */
[C---:B------:R-:W-:Y:S04]  /*6d90*/  FFMA R3, R174.reuse, -1.4426950216293334961, -R3 ;  /* 0xbfb8aa3bae037823 */ /* 0x040fe80000000803 */
[----:B------:R-:W-:Y:S01]  /*6da0*/  FFMA R3, R174, -1.925963033500011079e-08, R3 ;  /* 0xb2a57060ae037823 */ /* 0x000fe20000000003 */
[C---:B------:R-:W-:Y:S03]  /*6db0*/  FFMA.SAT R64, R175.reuse, -R177, 0.5 ;  /* 0x3f000000af407423 */ /* 0x040fe600000028b1 */
[----:B------:R-:W2:Y:S01]  /*6dc0*/  MUFU.EX2 R179, R3 ;  /* 0x0000000300b37308 */ /* 0x000ea20000000800 */
[----:B------:R-:W-:Y:S04]  /*6dd0*/  FFMA.RM R166, R64, R169, 12582913 ;  /* 0x4b40000140a67423 */ /* 0x000fe800000040a9 */
[----:B------:R-:W-:Y:S04]  /*6de0*/  FADD R64, R166, -12583039 ;  /* 0xcb40007fa6407421 */ /* 0x000fe80000000000 */
[C---:B------:R-:W-:Y:S04]  /*6df0*/  FFMA R64, R175.reuse, -1.4426950216293334961, -R64 ;  /* 0xbfb8aa3baf407823 */ /* 0x040fe80000000840 */
[----:B------:R-:W-:Y:S01]  /*6e00*/  FFMA R64, R175, -1.925963033500011079e-08, R64 ;  /* 0xb2a57060af407823 */ /* 0x000fe20000000040 */
[----:B------:R-:W-:Y:S03]  /*6e10*/  FFMA.SAT R65, R7, -R177, 0.5 ;  /* 0x3f00000007417423 */ /* 0x000fe600000028b1 */
[----:B------:R-:W3:Y:S01]  /*6e20*/  MUFU.EX2 R180, R64 ;  /* 0x0000004000b47308 */ /* 0x000ee20000000800 */
[----:B------:R-:W-:Y:S04]  /*6e30*/  FFMA.RM R165, R65, R169, 12582913 ;  /* 0x4b40000141a57423 */ /* 0x000fe800000040a9 */
[----:B------:R-:W-:Y:S04]  /*6e40*/  FADD R65, R165, -12583039 ;  /* 0xcb40007fa5417421 */ /* 0x000fe80000000000 */
[C---:B------:R-:W-:Y:S04]  /*6e50*/  FFMA R65, R7.reuse, -1.4426950216293334961, -R65 ;  /* 0xbfb8aa3b07417823 */ /* 0x040fe80000000841 */
[----:B------:R-:W-:Y:S01]  /*6e60*/  FFMA R65, R7, -1.925963033500011079e-08, R65 ;  /* 0xb2a5706007417823 */ /* 0x000fe20000000041 */
[----:B------:R-:W-:Y:S03]  /*6e70*/  FFMA.SAT R66, R4, -R177, 0.5 ;  /* 0x3f00000004427423 */ /* 0x000fe600000028b1 */
[----:B------:R-:W4:Y:S01]  /*6e80*/  MUFU.EX2 R181, R65 ;  /* 0x0000004100b57308 */ /* 0x000f220000000800 */
[----:B------:R-:W-:Y:S04]  /*6e90*/  FFMA.RM R164, R66, R169, 12582913 ;  /* 0x4b40000142a47423 */ /* 0x000fe800000040a9 */
[----:B------:R-:W-:Y:S04]  /*6ea0*/  FADD R66, R164, -12583039 ;  /* 0xcb40007fa4427421 */ /* 0x000fe80000000000 */
[C---:B------:R-:W-:Y:S04]  /*6eb0*/  FFMA R66, R4.reuse, -1.4426950216293334961, -R66 ;  /* 0xbfb8aa3b04427823 */ /* 0x040fe80000000842 */
[----:B------:R-:W-:Y:S01]  /*6ec0*/  FFMA R66, R4, -1.925963033500011079e-08, R66 ;  /* 0xb2a5706004427823 */ /* 0x000fe20000000042 */
[----:B------:R-:W-:Y:S03]  /*6ed0*/  FFMA.SAT R68, R5, -R177, 0.5 ;  /* 0x3f00000005447423 */ /* 0x000fe600000028b1 */
[----:B------:R-:W5:Y:S01]  /*6ee0*/  MUFU.EX2 R182, R66 ;  /* 0x0000004200b67308 */ /* 0x000f620000000800 */
        /* <DEDUP_REMOVED lines=10> */
[C---:B------:R-:W-:Y:S03]  /*6f90*/  FFMA.SAT R70, R11.reuse, -R177, 0.5 ;  /* 0x3f0000000b467423 */ /* 0x040fe600000028b1 */
        /* <DEDUP_REMOVED lines=84> */
[----:B------:R1:W5:Y:S01]  /*74e0*/  MUFU.EX2 R198, R83 ;  /* 0x0000005300c67308 */ /* 0x0003620000000800 */
[----:B------:R-:W-:Y:S04]  /*74f0*/  FFMA.RM R145, R84, R169, 12582913 ;  /* 0x4b40000154917423 */ /* 0x000fe800000040a9 */
[----:B------:R-:W-:Y:S04]  /*7500*/  FADD R84, R145, -12583039 ;  /* 0xcb40007f91547421 */ /* 0x000fe80000000000 */
[C---:B------:R-:W-:Y:S04]  /*7510*/  FFMA R84, R21.reuse, -1.4426950216293334961, -R84 ;  /* 0xbfb8aa3b15547823 */ /* 0x040fe80000000854 */
[----:B------:R-:W-:Y:S01]  /*7520*/  FFMA R84, R21, -1.925963033500011079e-08, R84 ;  /* 0xb2a5706015547823 */ /* 0x000fe20000000054 */
[----:B------:R-:W-:Y:S03]  /*7530*/  FFMA.SAT R85, R22, -R177, 0.5 ;  /* 0x3f00000016557423 */ /* 0x000fe600000028b1 */
[----:B------:R2:W5:Y:S01]  /*7540*/  MUFU.EX2 R199, R84 ;  /* 0x0000005400c77308 */ /* 0x0005620000000800 */
[----:B------:R-:W-:Y:S01]  /*7550*/  FFMA.RM R146, R85, R169, 12582913 ;  /* 0x4b40000155927423 */ /* 0x000fe200000040a9 */
[----:B-1----:R-:W-:Y:S03]  /*7560*/  @!P1 IADD3 R83, PT, PT, R112, 0xb0, RZ ;  /* 0x000000b070539810 */ /* 0x002fe60007ffe0ff */
[----:B------:R-:W-:Y:S01]  /*7570*/  FADD R85, R146, -12583039 ;  /* 0xcb40007f92557421 */ /* 0x000fe20000000000 */
[----:B------:R-:W-:Y:S03]  /*7580*/  @!P1 PRMT R83, R218, 0x654, R83 ;  /* 0x00000654da539816 */ /* 0x000fe60000000053 */
[C---:B------:R-:W-:Y:S01]  /*7590*/  FFMA R85, R22.reuse, -1.4426950216293334961, -R85 ;  /* 0xbfb8aa3b16557823 */ /* 0x040fe20000000855 */
[----:B------:R1:W-:Y:S03]  /*75a0*/  @!P1 SYNCS.ARRIVE.TRANS64.RED.A1T0 RZ, [R83+URZ], RZ ;  /* 0x000000ff53ff99a7 */ /* 0x0003e600081004ff */
[----:B------:R-:W-:Y:S01]  /*75b0*/  FFMA R85, R22, -1.925963033500011079e-08, R85 ;  /* 0xb2a5706016557823 */ /* 0x000fe20000000055 */
[C---:B------:R-:W-:Y:S03]  /*75c0*/  FFMA.SAT R86, R27.reuse, -R177, 0.5 ;  /* 0x3f0000001b567423 */ /* 0x040fe600000028b1 */
[----:B------:R3:W5:Y:S01]  /*75d0*/  MUFU.EX2 R200, R85 ;  /* 0x0000005500c87308 */ /* 0x0007620000000800 */
[----:B------:R-:W-:Y:S01]  /*75e0*/  FFMA.RM R144, R86, R169, 12582913 ;  /* 0x4b40000156907423 */ /* 0x000fe200000040a9 */
[----:B--2---:R-:W2:Y:S03]  /*75f0*/  LDL R84, [R1+0x1c] ;  /* 0x00001c0001547983 */ /* 0x004ea60000100800 */
[----:B------:R-:W-:Y:S04]  /*7600*/  FADD R86, R144, -12583039 ;  /* 0xcb40007f90567421 */ /* 0x000fe80000000000 */
[C---:B------:R-:W-:Y:S04]  /*7610*/  FFMA R86, R27.reuse, -1.4426950216293334961, -R86 ;  /* 0xbfb8aa3b1b567823 */ /* 0x040fe80000000856 */
[----:B------:R-:W-:Y:S01]  /*7620*/  FFMA R86, R27, -1.925963033500011079e-08, R86 ;  /* 0xb2a570601b567823 */ /* 0x000fe20000000056 */
[----:B------:R-:W-:Y:S03]  /*7630*/  FFMA.SAT R87, R24, -R177, 0.5 ;  /* 0x3f00000018577423 */ /* 0x000fe600000028b1 */
[----:B------:R4:W5:Y:S01]  /*7640*/  MUFU.EX2 R201, R86 ;  /* 0x0000005600c97308 */ /* 0x0009620000000800 */
[----:B------:R-:W-:Y:S01]  /*7650*/  FFMA.RM R143, R87, R169, 12582913 ;  /* 0x4b400001578f7423 */ /* 0x000fe200000040a9 */
[----:B---3--:R-:W-:Y:S03]  /*7660*/  SHF.L.U32 R85, R160, 0x17, RZ ;  /* 0x00000017a0557819 */ /* 0x008fe600000006ff */
[----:B------:R-:W-:Y:S04]  /*7670*/  FADD R87, R143, -12583039 ;  /* 0xcb40007f8f577421 */ /* 0x000fe80000000000 */
[C---:B------:R-:W-:Y:S04]  /*7680*/  FFMA R87, R24.reuse, -1.4426950216293334961, -R87 ;  /* 0xbfb8aa3b18577823 */ /* 0x040fe80000000857 */
[----:B------:R-:W-:Y:S01]  /*7690*/  FFMA R87, R24, -1.925963033500011079e-08, R87 ;  /* 0xb2a5706018577823 */ /* 0x000fe20000000057 */
[----:B------:R-:W-:Y:S03]  /*76a0*/  FFMA.SAT R88, R25, -R177, 0.5 ;  /* 0x3f00000019587423 */ /* 0x000fe600000028b1 */
[----:B------:R3:W5:Y:S01]  /*76b0*/  MUFU.EX2 R202, R87 ;  /* 0x0000005700ca7308 */ /* 0x0007620000000800 */
[----:B------:R-:W-:Y:S01]  /*76c0*/  FFMA.RM R142, R88, R169, 12582913 ;  /* 0x4b400001588e7423 */ /* 0x000fe200000040a9 */
[----:B----4-:R-:W-:Y:S03]  /*76d0*/  SHF.L.U32 R86, R159, 0x17, RZ ;  /* 0x000000179f567819 */ /* 0x010fe600000006ff */
        /* <DEDUP_REMOVED lines=24> */
[C---:B------:R-:W-:Y:S03]  /*7860*/  FFMA.SAT R92, R29.reuse, -R177, 0.5 ;  /* 0x3f0000001d5c7423 */ /* 0x040fe600000028b1 */
[----:B------:R3:W5:Y:S01]  /*7870*/  MUFU.EX2 R206, R91 ;  /* 0x0000005b00ce7308 */ /* 0x0007620000000800 */
[----:B------:R-:W-:Y:S01]  /*7880*/  FFMA.RM R138, R92, R169, 12582913 ;  /* 0x4b4000015c8a7423 */ /* 0x000fe200000040a9 */
[----:B----4-:R-:W-:Y:S03]  /*7890*/  SHF.L.U32 R90, R154, 0x17, RZ ;  /* 0x000000179a5a7819 */ /* 0x010fe600000006ff */
[----:B------:R-:W-:Y:S04]  /*78a0*/  FADD R92, R138, -12583039 ;  /* 0xcb40007f8a5c7421 */ /* 0x000fe80000000000 */
[C---:B------:R-:W-:Y:S04]  /*78b0*/  FFMA R92, R29.reuse, -1.4426950216293334961, -R92 ;  /* 0xbfb8aa3b1d5c7823 */ /* 0x040fe8000000085c */
[----:B------:R-:W-:Y:S01]  /*78c0*/  FFMA R92, R29, -1.925963033500011079e-08, R92 ;  /* 0xb2a570601d5c7823 */ /* 0x000fe2000000005c */
[C---:B------:R-:W-:Y:S03]  /*78d0*/  FFMA.SAT R93, R30.reuse, -R177, 0.5 ;  /* 0x3f0000001e5d7423 */ /* 0x040fe600000028b1 */
        /* <DEDUP_REMOVED lines=31> */
[C---:B------:R-:W-:Y:S01]  /*7ad0*/  FADD R97, R133.reuse, -12583039 ;  /* 0xcb40007f85617421 */ /* 0x040fe20000000000 */
[----:B------:R-:W-:Y:S03]  /*7ae0*/  SHF.L.U32 R133, R133, 0x17, RZ ;  /* 0x0000001785857819 */ /* 0x000fe600000006ff */
[C---:B------:R-:W-:Y:S04]  /*7af0*/  FFMA R97, R34.reuse, -1.4426950216293334961, -R97 ;  /* 0xbfb8aa3b22617823 */ /* 0x040fe80000000861 */
[----:B------:R-:W-:Y:S01]  /*7b00*/  FFMA R97, R34, -1.925963033500011079e-08, R97 ;  /* 0xb2a5706022617823 */ /* 0x000fe20000000061 */
[C---:B------:R-:W-:Y:S03]  /*7b10*/  FFMA.SAT R98, R39.reuse, -R177, 0.5 ;  /* 0x3f00000027627423 */ /* 0x040fe600000028b1 */
[----:B------:R-:W3:Y:S01]  /*7b20*/  MUFU.EX2 R212, R97 ;  /* 0x0000006100d47308 */ /* 0x000ee20000000800 */
[----:B------:R-:W-:Y:S01]  /*7b30*/  FFMA.RM R106, R98, R169, 12582913 ;  /* 0x4b400001626a7423 */ /* 0x000fe200000040a9 */
[----:B----4-:R-:W-:Y:S03]  /*7b40*/  SHF.L.U32 R96, R144, 0x17, RZ ;  /* 0x0000001790607819 */ /* 0x010fe600000006ff */
[C---:B------:R-:W-:Y:S01]  /*7b50*/  FADD R98, R106.reuse, -12583039 ;  /* 0xcb40007f6a627421 */ /* 0x040fe20000000000 */
[----:B------:R-:W-:Y:S03]  /*7b60*/  SHF.L.U32 R106, R106, 0x17, RZ ;  /* 0x000000176a6a7819 */ /* 0x000fe600000006ff */
[C---:B------:R-:W-:Y:S04]  /*7b70*/  FFMA R98, R39.reuse, -1.4426950216293334961, -R98 ;  /* 0xbfb8aa3b27627823 */ /* 0x040fe80000000862 */
[----:B------:R-:W-:Y:S01]  /*7b80*/  FFMA R98, R39, -1.925963033500011079e-08, R98 ;  /* 0xb2a5706027627823 */ /* 0x000fe20000000062 */
[----:B------:R-:W-:Y:S03]  /*7b90*/  FFMA.SAT R99, R36, -R177, 0.5 ;  /* 0x3f00000024637423 */ /* 0x000fe600000028b1 */
[----:B------:R4:W3:Y:S01]  /*7ba0*/  MUFU.EX2 R213, R98 ;  /* 0x0000006200d57308 */ /* 0x0008e20000000800 */
[----:B------:R-:W-:Y:S04]  /*7bb0*/  FFMA.RM R132, R99, R169, 12582913 ;  /* 0x4b40000163847423 */ /* 0x000fe800000040a9 */
[C---:B------:R-:W-:Y:S01]  /*7bc0*/  FADD R99, R132.reuse, -12583039 ;  /* 0xcb40007f84637421 */ /* 0x040fe20000000000 */
[----:B------:R-:W-:Y:S03]  /*7bd0*/  SHF.L.U32 R132, R132, 0x17, RZ ;  /* 0x0000001784847819 */ /* 0x000fe600000006ff */
[C---:B------:R-:W-:Y:S04]  /*7be0*/  FFMA R99, R36.reuse, -1.4426950216293334961, -R99 ;  /* 0xbfb8aa3b24637823 */ /* 0x040fe80000000863 */
[----:B------:R-:W-:Y:S01]  /*7bf0*/  FFMA R99, R36, -1.925963033500011079e-08, R99 ;  /* 0xb2a5706024637823 */ /* 0x000fe20000000063 */
[----:B------:R-:W-:Y:S03]  /*7c00*/  FFMA.SAT R100, R37, -R177, 0.5 ;  /* 0x3f00000025647423 */ /* 0x000fe600000028b1 */
[----:B------:R1:W3:Y:S01]  /*7c10*/  MUFU.EX2 R214, R99 ;  /* 0x0000006300d67308 */ /* 0x0002e20000000800 */
        /* <DEDUP_REMOVED lines=8> */
[----:B------:R-:W-:Y:S01]  /*7ca0*/  FFMA.RM R108, R101, R169, 12582913 ;  /* 0x4b400001656c7423 */ /* 0x000fe200000040a9 */
[----:B-1----:R-:W-:Y:S03]  /*7cb0*/  SHF.L.U32 R99, R142, 0x17, RZ ;  /* 0x000000178e637819 */ /* 0x002fe600000006ff */
        /* <DEDUP_REMOVED lines=8> */
[----:B------:R-:W-:Y:S04]  /*7d40*/  FADD R102, R107, -12583039 ;  /* 0xcb40007f6b667421 */ /* 0x000fe80000000000 */
[C---:B------:R-:W-:Y:S04]  /*7d50*/  FFMA R102, R43.reuse, -1.4426950216293334961, -R102 ;  /* 0xbfb8aa3b2b667823 */ /* 0x040fe80000000866 */
[----:B------:R-:W-:Y:S01]  /*7d60*/  FFMA R102, R43, -1.925963033500011079e-08, R102 ;  /* 0xb2a570602b667823 */ /* 0x000fe20000000066 */
[C---:B------:R-:W-:Y:S03]  /*7d70*/  FFMA.SAT R103, R40.reuse, -R177, 0.5 ;  /* 0x3f00000028677423 */ /* 0x040fe600000028b1 */
[----:B------:R4:W3:Y:S01]  /*7d80*/  MUFU.EX2 R217, R102 ;  /* 0x0000006600d97308 */ /* 0x0008e20000000800 */
[----:B------:R-:W-:Y:S01]  /*7d90*/  FFMA.RM R109, R103, R169, 12582913 ;  /* 0x4b400001676d7423 */ /* 0x000fe200000040a9 */
[----:B-1----:R-:W-:Y:S03]  /*7da0*/  SHF.L.U32 R101, R139, 0x17, RZ ;  /* 0x000000178b657819 */ /* 0x002fe600000006ff */
[----:B------:R-:W-:Y:S04]  /*7db0*/  FADD R103, R109, -12583039 ;  /* 0xcb40007f6d677421 */ /* 0x000fe80000000000 */
[C---:B------:R-:W-:Y:S04]  /*7dc0*/  FFMA R103, R40.reuse, -1.4426950216293334961, -R103 ;  /* 0xbfb8aa3b28677823 */ /* 0x040fe80000000867 */
[----:B------:R-:W-:Y:S01]  /*7dd0*/  FFMA R103, R40, -1.925963033500011079e-08, R103 ;  /* 0xb2a5706028677823 */ /* 0x000fe20000000067 */
[C---:B------:R-:W-:Y:S03]  /*7de0*/  FFMA.SAT R104, R41.reuse, -R177, 0.5 ;  /* 0x3f00000029687423 */ /* 0x040fe600000028b1 */
        /* <DEDUP_REMOVED lines=22> */
[----:B------:R-:W-:Y:S04]  /*7f50*/  FFMA.SAT R64, R44, -R177, 0.5 ;  /* 0x3f0000002c407423 */ /* 0x000fe800000028b1 */
[----:B------:R-:W-:Y:S04]  /*7f60*/  FFMA.RM R111, R64, R169, 12582913 ;  /* 0x4b400001406f7423 */ /* 0x000fe800000040a9 */
        /* <DEDUP_REMOVED lines=15> */
[C---:B------:R-:W-:Y:S01]  /*8060*/  FADD R68, R117.reuse, -12583039 ;  /* 0xcb40007f75447421 */ /* 0x040fe20000000000 */
[----:B------:R-:W-:Y:S03]  /*8070*/  SHF.L.U32 R117, R117, 0x17, RZ ;  /* 0x0000001775757819 */ /* 0x000fe600000006ff */
        /* <DEDUP_REMOVED lines=10> */
[----:B------:R-:W-:Y:S04]  /*8120*/  FADD R70, R115, -12583039 ;  /* 0xcb40007f73467421 */ /* 0x000fe80000000000 */
[C---:B------:R-:W-:Y:S04]  /*8130*/  FFMA R70, R49.reuse, -1.4426950216293334961, -R70 ;  /* 0xbfb8aa3b31467823 */ /* 0x040fe80000000846 */
[----:B------:R-:W-:Y:S01]  /*8140*/  FFMA R70, R49, -1.925963033500011079e-08, R70 ;  /* 0xb2a5706031467823 */ /* 0x000fe20000000046 */
[----:B------:R-:W-:Y:S03]  /*8150*/  FFMA.SAT R71, R50, -R177, 0.5 ;  /* 0x3f00000032477423 */ /* 0x000fe600000028b1 */
[----:B------:R-:W-:Y:S01]  /*8160*/  MUFU.EX2 R160, R70 ;  /* 0x0000004600a07308 */ /* 0x000fe20000000800 */
[----:B------:R-:W-:Y:S04]  /*8170*/  FFMA.RM R128, R71, R169, 12582913 ;  /* 0x4b40000147807423 */ /* 0x000fe800000040a9 */
[C---:B------:R-:W-:Y:S01]  /*8180*/  FADD R71, R128.reuse, -12583039 ;  /* 0xcb40007f80477421 */ /* 0x040fe20000000000 */
[----:B------:R-:W-:Y:S03]  /*8190*/  SHF.L.U32 R128, R128, 0x17, RZ ;  /* 0x0000001780807819 */ /* 0x000fe600000006ff */
[C---:B------:R-:W-:Y:S04]  /*81a0*/  FFMA R71, R50.reuse, -1.4426950216293334961, -R71 ;  /* 0xbfb8aa3b32477823 */ /* 0x040fe80000000847 */
[----:B------:R-:W-:Y:S01]  /*81b0*/  FFMA R71, R50, -1.925963033500011079e-08, R71 ;  /* 0xb2a5706032477823 */ /* 0x000fe20000000047 */
[C---:B------:R-:W-:Y:S03]  /*81c0*/  FFMA.SAT R72, R55.reuse, -R177, 0.5 ;  /* 0x3f00000037487423 */ /* 0x040fe600000028b1 */
        /* <DEDUP_REMOVED lines=46> */
[C---:B------:R-:W-:Y:S04]  /*84b0*/  FFMA.SAT R79, R58.reuse, -R177, 0.5 ;  /* 0x3f0000003a4f7423 */ /* 0x040fe800000028b1 */
        /* <DEDUP_REMOVED lines=15> */
[C---:B------:R-:W-:Y:S04]  /*85b0*/  FFMA.SAT R82, R61.reuse, -R177, 0.5 ;  /* 0x3f0000003d527423 */ /* 0x040fe800000028b1 */
        /* <DEDUP_REMOVED lines=9> */
[----:B-1----:R-:W-:Y:S02]  /*8650*/  FFMA.SAT R2, R67, -R177, 0.5 ;  /* 0x3f00000043027423 */ /* 0x002fe400000028b1 */
[----:B------:R1:W4:Y:S02]  /*8660*/  MUFU.EX2 R177, R3 ;  /* 0x0000000300b17308 */ /* 0x0003240000000800 */
[----:B------:R-:W-:Y:S04]  /*8670*/  FFMA.RM R169, R2, R169, 12582913 ;  /* 0x4b40000102a97423 */ /* 0x000fe800000040a9 */
[----:B------:R-:W-:Y:S04]  /*8680*/  FADD R2, R169, -12583039 ;  /* 0xcb40007fa9027421 */ /* 0x000fe80000000000 */
[C---:B------:R-:W-:Y:S04]  /*8690*/  FFMA R2, R67.reuse, -1.4426950216293334961, -R2 ;  /* 0xbfb8aa3b43027823 */ /* 0x040fe80000000802 */
[----:B------:R-:W-:Y:S01]  /*86a0*/  FFMA R2, R67, -1.925963033500011079e-08, R2 ;  /* 0xb2a5706043027823 */ /* 0x000fe20000000002 */
[----:B-1----:R-:W-:Y:S02]  /*86b0*/  SHF.L.U32 R3, R168, 0x17, RZ ;  /* 0x00000017a8037819 */ /* 0x002fe400000006ff */
[----:B------:R1:W4:Y:S03]  /*86c0*/  MUFU.EX2 R168, R64 ;  /* 0x0000004000a87308 */ /* 0x0003260000000800 */
[----:B------:R-:W-:Y:S07]  /*86d0*/  FFMA R3, R178, R3, 1 ;  /* 0x3f800000b2037423 */ /* 0x000fee0000000003 */
[----:B------:R5:W-:Y:S01]  /*86e0*/  MUFU.EX2 R178, R66 ;  /* 0x0000004200b27308 */ /* 0x000be20000000800 */
[----:B-1----:R-:W-:Y:S09]  /*86f0*/  SHF.L.U32 R64, R167, 0x17, RZ ;  /* 0x00000017a7407819 */ /* 0x002ff200000006ff */
[----:B------:R1:W4:Y:S01]  /*8700*/  MUFU.EX2 R167, R65 ;  /* 0x0000004100a77308 */ /* 0x0003220000000800 */
[----:B------:R-:W-:Y:S01]  /*8710*/  FFMA R64, R179, R64, 1 ;  /* 0x3f800000b3407423 */ /* 0x000fe20000000040 */
[----:B-----5:R-:W-:Y:S08]  /*8720*/  IADD3 R66, PT, PT, R3, 0x1800000, RZ ;  /* 0x0180000003427810 */ /* 0x020ff00007ffe0ff */
[----:B------:R5:W4:Y:S01]  /*8730*/  MUFU.EX2 R179, R68 ;  /* 0x0000004400b37308 */ /* 0x000b220000000800 */
[----:B-1----:R-:W-:Y:S04]  /*8740*/  @!P1 IADD3 R65, PT, PT, R170, 0x1, RZ ;  /* 0x00000001aa419810 */ /* 0x002fe80007ffe0ff */
[C---:B------:R-:W-:Y:S04]  /*8750*/  @!P1 ISETP.NE.AND P0, PT, R65.reuse, 0x2, PT ;  /* 0x000000024100980c */ /* 0x040fe80003f05270 */
[----:B------:R-:W-:Y:S02]  /*8760*/  @!P1 SEL R170, R65, RZ, P0 ;  /* 0x000000ff41aa9207 */ /* 0x000fe40000000000 */
[----:B------:R-:W-:Y:S02]  /*8770*/  @!P1 SEL R65, RZ, 0x1, P0 ;  /* 0x00000001ff419807 */ /* 0x000fe40000000000 */
[----:B-----5:R-:W-:Y:S02]  /*8780*/  LOP3.LUT R68, R66, 0x7f800000, RZ, 0xc0, !PT ;  /* 0x7f80000042447812 */ /* 0x020fe400078ec0ff */
[----:B--2---:R-:W-:Y:S02]  /*8790*/  @!P1 LOP3.LUT R84, R84, R65, RZ, 0x3c, !PT ;  /* 0x0000004154549212 */ /* 0x004fe400078e3cff */
[----:B------:R-:W-:Y:S02]  /*87a0*/  SHF.L.U32 R66, R165, 0x17, RZ ;  /* 0x00000017a5427819 */ /* 0x000fe400000006ff */
[----:B------:R1:W2:Y:S01]  /*87b0*/  MUFU.EX2 R165, R69 ;  /* 0x0000004500a57308 */ /* 0x0002a20000000800 */
[----:B------:R5:W-:Y:S01]  /*87c0*/  @!P1 STL [R1+0x1c], R84 ;  /* 0x00001c5401009387 */ /* 0x000be20000100800 */
[----:B------:R-:W-:Y:S02]  /*87d0*/  SHF.L.U32 R65, R166, 0x17, RZ ;  /* 0x00000017a6417819 */ /* 0x000fe400000006ff */
[----:B------:R-:W-:Y:S02]  /*87e0*/  ISETP.GT.U32.AND P0, PT, R68, 0x1ffffff, PT ;  /* 0x01ffffff4400780c */ /* 0x000fe40003f04070 */
[----:B------:R-:W-:Y:S01]  /*87f0*/  SHF.L.U32 R68, R164, 0x17, RZ ;  /* 0x00000017a4447819 */ /* 0x000fe200000006ff */
[----:B------:R-:W-:Y:S01]  /*8800*/  FFMA R65, R180, R65, 1 ;  /* 0x3f800000b4417423 */ /* 0x000fe20000000041 */
[----:B------:R-:W-:Y:S03]  /*8810*/  FFMA R66, R181, R66, 1 ;  /* 0x3f800000b5427423 */ /* 0x000fe60000000042 */
[----:B------:R-:W-:Y:S01]  /*8820*/  FFMA R68, R182, R68, 1 ;  /* 0x3f800000b6447423 */ /* 0x000fe20000000044 */
[----:B-1----:R-:W-:Y:S05]  /*8830*/  SHF.L.U32 R69, R163, 0x17, RZ ;  /* 0x00000017a3457819 */ /* 0x002fea00000006ff */
[----:B------:R-:W-:Y:S01]  /*8840*/  FFMA R69, R183, R69, 1 ;  /* 0x3f800000b7457423 */ /* 0x000fe20000000045 */
[----:B-----5:R-:W-:Y:S05]  /*8850*/  SHF.L.U32 R84, R162, 0x17, RZ ;  /* 0x00000017a2547819 */ /* 0x020fea00000006ff */
[----:B------:R-:W-:Y:S01]  /*8860*/  FFMA R70, R184, R84, 1 ;  /* 0x3f800000b8467423 */ /* 0x000fe20000000054 */
[----:B------:R-:W-:Y:S01]  /*8870*/  FFMA R84, R185, R85, 1 ;  /* 0x3f800000b9547423 */ /* 0x000fe20000000055 */
[----:B------:R-:W-:Y:S05]  /*8880*/  SHF.L.U32 R85, R161, 0x17, RZ ;  /* 0x00000017a1557819 */ /* 0x000fea00000006ff */
[----:B------:R-:W-:Y:S01]  /*8890*/  FFMA R71, R186, R85, 1 ;  /* 0x3f800000ba477423 */ /* 0x000fe20000000055 */
[----:B------:R-:W-:Y:S01]  /*88a0*/  FFMA R85, R187, R86, 1 ;  /* 0x3f800000bb557423 */ /* 0x000fe20000000056 */
[----:B------:R-:W-:Y:S01]  /*88b0*/  FFMA R86, R188, R87, 1 ;  /* 0x3f800000bc567423 */ /* 0x000fe20000000057 */
[----:B------:R-:W-:Y:S01]  /*88c0*/  FFMA R87, R189, R88, 1 ;  /* 0x3f800000bd577423 */ /* 0x000fe20000000058 */
[----:B------:R-:W-:Y:S01]  /*88d0*/  SHF.L.U32 R88, R155, 0x17, RZ ;  /* 0x000000179b587819 */ /* 0x000fe200000006ff */
[----:B------:R-:W-:Y:S04]  /*88e0*/  FFMA R72, R190, R89, 1 ;  /* 0x3f800000be487423 */ /* 0x000fe80000000059 */
[----:B------:R-:W-:Y:S01]  /*88f0*/  FFMA R88, R191, R88, 1 ;  /* 0x3f800000bf587423 */ /* 0x000fe20000000058 */
[----:B------:R-:W-:Y:S01]  /*8900*/  FFMA R89, R192, R90, 1 ;  /* 0x3f800000c0597423 */ /* 0x000fe2000000005a */
[----:B------:R-:W-:Y:S01]  /*8910*/  FFMA R90, R193, R91, 1 ;  /* 0x3f800000c15a7423 */ /* 0x000fe2000000005b */
[----:B------:R-:W-:Y:S01]  /*8920*/  FFMA R73, R194, R92, 1 ;  /* 0x3f800000c2497423 */ /* 0x000fe2000000005c */
[----:B------:R-:W-:Y:S01]  /*8930*/  SHF.L.U32 R92, R149, 0x17, RZ ;  /* 0x00000017955c7819 */ /* 0x000fe200000006ff */
[----:B------:R-:W-:Y:S01]  /*8940*/  FFMA R91, R195, R93, 1 ;  /* 0x3f800000c35b7423 */ /* 0x000fe2000000005d */
[----:B------:R-:W-:Y:S03]  /*8950*/  SHF.L.U32 R93, R148, 0x17, RZ ;  /* 0x00000017945d7819 */ /* 0x000fe600000006ff */
[----:B------:R-:W-:Y:S02]  /*8960*/  FFMA R92, R196, R92, 1 ;  /* 0x3f800000c45c7423 */ /* 0x000fe4000000005c */
[----:B------:R-:W-:Y:S01]  /*8970*/  FFMA R74, R197, R93, 1 ;  /* 0x3f800000c54a7423 */ /* 0x000fe2000000005d */
        /* <DEDUP_REMOVED lines=13> */
[----:B------:R-:W-:Y:S01]  /*8a50*/  FFMA R102, R209, R104, 1 ;  /* 0x3f800000d1667423 */ /* 0x000fe20000000068 */
[----:B------:R-:W-:Y:S02]  /*8a60*/  SHF.L.U32 R104, R134, 0x17, RZ ;  /* 0x0000001786687819 */ /* 0x000fe400000006ff */
[----:B------:R1:W5:Y:S01]  /*8a70*/  MUFU.EX2 R134, R78 ;  /* 0x0000004e00867308 */ /* 0x0003620000000800 */
[----:B------:R-:W-:Y:S05]  /*8a80*/  SHF.L.U32 R103, R135, 0x17, RZ ;  /* 0x0000001787677819 */ /* 0x000fea00000006ff */
[----:B------:R-:W-:Y:S04]  /*8a90*/  FFMA R103, R210, R103, 1 ;  /* 0x3f800000d2677423 */ /* 0x000fe80000000067 */
[----:B------:R4:W5:Y:S01]  /*8aa0*/  MUFU.EX2 R135, R79 ;  /* 0x0000004f00877308 */ /* 0x0009620000000800 */
[----:B-1----:R-:W-:Y:S01]  /*8ab0*/  FFMA R78, R211, R104, 1 ;  /* 0x3f800000d34e7423 */ /* 0x002fe20000000068 */
[----:B---3--:R-:W-:Y:S01]  /*8ac0*/  FFMA R104, R212, R133, 1 ;  /* 0x3f800000d4687423 */ /* 0x008fe20000000085 */
[----:B------:R-:W-:Y:S01]  /*8ad0*/  FFMA R106, R213, R106, 1 ;  /* 0x3f800000d56a7423 */ /* 0x000fe2000000006a */
[----:B------:R-:W-:Y:S01]  /*8ae0*/  SHF.L.U32 R133, R107, 0x17, RZ ;  /* 0x000000176b857819 */ /* 0x000fe200000006ff */
[----:B----4-:R-:W-:Y:S01]  /*8af0*/  FFMA R79, R214, R132, 1 ;  /* 0x3f800000d64f7423 */ /* 0x010fe20000000084 */
[----:B------:R-:W-:Y:S04]  /*8b00*/  FFMA R107, R215, R131, 1 ;  /* 0x3f800000d76b7423 */ /* 0x000fe80000000083 */
[----:B------:R1:W3:Y:S01]  /*8b10*/  MUFU.EX2 R132, R80 ;  /* 0x0000005000847308 */ /* 0x0002e20000000800 */
[----:B------:R-:W-:Y:S01]  /*8b20*/  SHF.L.U32 R131, R109, 0x17, RZ ;  /* 0x000000176d837819 */ /* 0x000fe200000006ff */
[----:B------:R-:W-:Y:S01]  /*8b30*/  FFMA R108, R216, R108, 1 ;  /* 0x3f800000d86c7423 */ /* 0x000fe2000000006c */
[----:B------:R-:W-:Y:S07]  /*8b40*/  FFMA R109, R217, R133, 1 ;  /* 0x3f800000d96d7423 */ /* 0x000fee0000000085 */
[----:B------:R-:W-:Y:S01]  /*8b50*/  MUFU.EX2 R133, R83 ;  /* 0x0000005300857308 */ /* 0x000fe20000000800 */
[----:B-1----:R-:W-:Y:S01]  /*8b60*/  FFMA R80, R218, R131, 1 ;  /* 0x3f800000da507423 */ /* 0x002fe20000000083 */
[----:B------:R-:W-:Y:S01]  /*8b70*/  SHF.L.U32 R131, R110, 0x17, RZ ;  /* 0x000000176e837819 */ /* 0x000fe200000006ff */
[----:B------:R-:W-:Y:S01]  /*8b80*/  FFMA R110, R219, R130, 1 ;  /* 0x3f800000db6e7423 */ /* 0x000fe20000000082 */
[----:B------:R-:W-:Y:S01]  /*8b90*/  SHF.L.U32 R130, R111, 0x17, RZ ;  /* 0x000000176f827819 */ /* 0x000fe200000006ff */
[----:B------:R-:W-:Y:S01]  /*8ba0*/  FFMA R111, R220, R129, 1 ;  /* 0x3f800000dc6f7423 */ /* 0x000fe20000000081 */
[----:B------:R-:W-:Y:S01]  /*8bb0*/  SHF.L.U32 R129, R113, 0x17, RZ ;  /* 0x0000001771817819 */ /* 0x000fe200000006ff */
[----:B------:R-:W-:Y:S03]  /*8bc0*/  FFMA R113, R177, R131, 1 ;  /* 0x3f800000b1717423 */ /* 0x000fe60000000083 */
[----:B------:R1:W4:Y:S02]  /*8bd0*/  MUFU.EX2 R131, R81 ;  /* 0x0000005100837308 */ /* 0x0003240000000800 */
[----:B-1----:R-:W-:Y:S01]  /*8be0*/  FFMA R81, R168, R130, 1 ;  /* 0x3f800000a8517423 */ /* 0x002fe20000000082 */
[----:B------:R-:W-:Y:S01]  /*8bf0*/  SHF.L.U32 R130, R114, 0x17, RZ ;  /* 0x0000001772827819 */ /* 0x000fe200000006ff */
[----:B------:R-:W-:Y:S01]  /*8c00*/  FFMA R114, R167, R129, 1 ;  /* 0x3f800000a7727423 */ /* 0x000fe20000000081 */
[----:B------:R-:W-:Y:S03]  /*8c10*/  SHF.L.U32 R129, R115, 0x17, RZ ;  /* 0x0000001773817819 */ /* 0x000fe600000006ff */
[----:B------:R-:W-:Y:S02]  /*8c20*/  FFMA R115, R178, R130, 1 ;  /* 0x3f800000b2737423 */ /* 0x000fe40000000082 */
[----:B------:R1:W4:Y:S02]  /*8c30*/  MUFU.EX2 R130, R82 ;  /* 0x0000005200827308 */ /* 0x0003240000000800 */
[----:B-1----:R-:W-:Y:S01]  /*8c40*/  FFMA R82, R179, R117, 1 ;  /* 0x3f800000b3527423 */ /* 0x002fe20000000075 */
[----:B--2---:R-:W-:Y:S01]  /*8c50*/  FFMA R116, R165, R116, 1 ;  /* 0x3f800000a5747423 */ /* 0x004fe20000000074 */
[----:B------:R-:W-:Y:S01]  /*8c60*/  FFMA R117, R160, R129, 1 ;  /* 0x3f800000a0757423 */ /* 0x000fe20000000081 */
[----:B------:R-:W-:Y:S01]  /*8c70*/  SHF.L.U32 R129, R118, 0x17, RZ ;  /* 0x0000001776817819 */ /* 0x000fe200000006ff */
[----:B------:R-:W-:Y:S01]  /*8c80*/  FFMA R83, R157, R128, 1 ;  /* 0x3f8000009d537423 */ /* 0x000fe20000000080 */
[----:B------:R-:W-:Y:S01]  /*8c90*/  FFMA R118, R154, R120, 1 ;  /* 0x3f8000009a767423 */ /* 0x000fe20000000078 */
[----:B------:R-:W-:Y:S01]  /*8ca0*/  FFMA R119, R150, R119, 1 ;  /* 0x3f80000096777423 */ /* 0x000fe20000000077 */
[----:B------:R-:W-:Y:S01]  /*8cb0*/  SHF.L.U32 R128, R121, 0x17, RZ ;  /* 0x0000001779807819 */ /* 0x000fe200000006ff */
[----:B------:R-:W-:Y:S01]  /*8cc0*/  FFMA R120, R145, R129, 1 ;  /* 0x3f80000091787423 */ /* 0x000fe20000000081 */
[----:B------:R-:W-:Y:S01]  /*8cd0*/  FFMA R121, R142, R126, 1 ;  /* 0x3f8000008e797423 */ /* 0x000fe2000000007e */
[----:B------:R1:W2:Y:S02]  /*8ce0*/  MUFU.EX2 R129, R2 ;  /* 0x0000000200817308 */ /* 0x0002a40000000800 */
[----:B-1----:R-:W-:Y:S01]  /*8cf0*/  SHF.L.U32 R2, R122, 0x17, RZ ;  /* 0x000000177a027819 */ /* 0x002fe200000006ff */
[----:B------:R-:W-:Y:S01]  /*8d00*/  FFMA R122, R139, R125, 1 ;  /* 0x3f8000008b7a7423 */ /* 0x000fe2000000007d */
[----:B------:R-:W-:Y:S03]  /*8d10*/  FFMA R123, R136, R123, 1 ;  /* 0x3f800000887b7423 */ /* 0x000fe6000000007b */
[----:B-----5:R-:W-:Y:S01]  /*8d20*/  FFMA R125, R134, R2, 1 ;  /* 0x3f800000867d7423 */ /* 0x020fe20000000002 */
[----:B------:R-:W-:Y:S01]  /*8d30*/  SHF.L.U32 R2, R127, 0x17, RZ ;  /* 0x000000177f027819 */ /* 0x000fe200000006ff */
[----:B------:R-:W-:Y:S01]  /*8d40*/  FFMA R126, R135, R128, 1 ;  /* 0x3f800000877e7423 */ /* 0x000fe20000000080 */
[----:B------:R-:W-:Y:S02]  /*8d50*/  SHF.L.U32 R127, R112, 0x17, RZ ;  /* 0x00000017707f7819 */ /* 0x000fe400000006ff */
[----:B------:R-:W-:Y:S01]  /*8d60*/  SHF.L.U32 R128, R97, 0x17, RZ ;  /* 0x0000001761807819 */ /* 0x000fe200000006ff */
[----:B---3--:R-:W-:Y:S01]  /*8d70*/  FFMA R97, R132, R2, 1 ;  /* 0x3f80000084617423 */ /* 0x008fe20000000002 */
[----:B------:R-:W-:Y:S01]  /*8d80*/  SHF.L.U32 R134, R169, 0x17, RZ ;  /* 0x00000017a9867819 */ /* 0x000fe200000006ff */
[----:B----4-:R-:W-:Y:S01]  /*8d90*/  FFMA R112, R131, R124, 1 ;  /* 0x3f80000083707423 */ /* 0x010fe2000000007c */
[----:B------:R-:W-:Y:S01]  /*8da0*/  FFMA R124, R130, R127, 1 ;  /* 0x3f800000827c7423 */ /* 0x000fe2000000007f */
[----:B------:R-:W-:Y:S02]  /*8db0*/  FFMA R127, R133, R128, 1 ;  /* 0x3f800000857f7423 */ /* 0x000fe40000000080 */
[----:B--2---:R-:W-:Y:S01]  /*8dc0*/  FFMA R128, R129, R134, 1 ;  /* 0x3f80000081807423 */ /* 0x004fe20000000086 */
[----:B------:R-:W-:Y:S06]  /*8dd0*/  @P0 BRA `(.L_x_100) ;  /* 0x0000000000100947 */ /* 0x000fec0003800000 */
[----:B------:R-:W-:Y:S02]  /*8de0*/  MOV R2, 0x8e00 ;  /* 0x00008e0000027802 */ /* 0x000fe40000000f00 */
[----:B------:R-:W-:Y:S05]  /*8df0*/  CALL.REL.NOINC `($__internal_3_$__cuda_sm20_rcp_rn_f32_slowpath) ;  /* 0x00000058002c7944 */ /* 0x000fea0003c00000 */
[----:B------:R-:W-:Y:S01]  /*8e00*/  MOV R129, R130 ;  /* 0x0000008200817202 */ /* 0x000fe20000000f00 */
[----:B------:R-:W-:Y:S05]  /*8e10*/  BRA `(.L_x_101) ;  /* 0x0000000000107947 */ /* 0x000fea0003800000 */
.L_x_100:
[----:B------:R-:W1:Y:S02]  /*8e20*/  MUFU.RCP R2, R3 ;  /* 0x0000000300027308 */ /* 0x000e640000001000 */
[----:B-1----:R-:W-:Y:S04]  /*8e30*/  FFMA R3, R3, R2, -1 ;  /* 0xbf80000003037423 */ /* 0x002fe80000000002 */
[----:B------:R-:W-:Y:S04]  /*8e40*/  FADD.FTZ R3, -R3, -RZ ;  /* 0x800000ff03037221 */ /* 0x000fe80000010100 */
[----:B------:R-:W-:Y:S07]  /*8e50*/  FFMA R129, R2, R3, R2 ;  /* 0x0000000302817223 */ /* 0x000fee0000000002 */
.L_x_101:
[----:B------:R-:W-:Y:S05]  /*8e60*/  BSYNC.RECONVERGENT B1 ;  /* 0x0000000000017941 */ /* 0x000fea0003800200 */
.L_x_99:
[----:B------:R-:W-:Y:S01]  /*8e70*/  VIADD R2, R64, 0x1800000 ;  /* 0x0180000040027836 */ /* 0x000fe20000000000 */
[----:B------:R-:W-:Y:S04]  /*8e80*/  BSSY.RECONVERGENT B1, `(.L_x_102) ;  /* 0x000000e000017945 */ /* 0x000fe80003800200 */
[----:B------:R-:W-:Y:S04]  /*8e90*/  LOP3.LUT R2, R2, 0x7f800000, RZ, 0xc0, !PT ;  /* 0x7f80000002027812 */ /* 0x000fe800078ec0ff */
[----:B------:R-:W-:Y:S11]  /*8ea0*/  ISETP.GT.U32.AND P0, PT, R2, 0x1ffffff, PT ;  /* 0x01ffffff0200780c */ /* 0x000ff60003f04070 */
[----:B------:R-:W-:Y:S02]  /*8eb0*/  @!UPT UIADD3 URZ, UPT, UPT, URZ, URZ, URZ ;  /* 0x000000fffffff290 */ /* 0x000fe4000fffe0ff */
[----:B------:R-:W-:Y:S05]  /*8ec0*/  @P0 BRA `(.L_x_103) ;  /* 0x0000000000140947 */ /* 0x000fea0003800000 */
[----:B------:R-:W-:Y:S02]  /*8ed0*/  MOV R3, R64 ;  /* 0x0000004000037202 */ /* 0x000fe40000000f00 */
[----:B------:R-:W-:Y:S02]  /*8ee0*/  MOV R2, 0x8f00 ;  /* 0x00008f0000027802 */ /* 0x000fe40000000f00 */
[----:B------:R-:W-:Y:S05]  /*8ef0*/  CALL.REL.NOINC `($__internal_3_$__cuda_sm20_rcp_rn_f32_slowpath) ;  /* 0x0000005400ec7944 */ /* 0x000fea0003c00000 */
[----:B------:R-:W-:Y:S01]  /*8f00*/  MOV R64, R130 ;  /* 0x0000008200407202 */ /* 0x000fe20000000f00 */
[----:B------:R-:W-:Y:S05]  /*8f10*/  BRA `(.L_x_104) ;  /* 0x0000000000107947 */ /* 0x000fea0003800000 */
.L_x_103:
[----:B------:R-:W1:Y:S02]  /*8f20*/  MUFU.RCP R2, R64 ;  /* 0x0000004000027308 */ /* 0x000e640000001000 */
[----:B-1----:R-:W-:Y:S04]  /*8f30*/  FFMA R3, R64, R2, -1 ;  /* 0xbf80000040037423 */ /* 0x002fe80000000002 */
[----:B------:R-:W-:Y:S04]  /*8f40*/  FADD.FTZ R3, -R3, -RZ ;  /* 0x800000ff03037221 */ /* 0x000fe80000010100 */
[----:B------:R-:W-:Y:S07]  /*8f50*/  FFMA R64, R2, R3, R2 ;  /* 0x0000000302407223 */ /* 0x000fee0000000002 */
.L_x_104:
[----:B------:R-:W-:Y:S05]  /*8f60*/  BSYNC.RECONVERGENT B1 ;  /* 0x0000000000017941 */ /* 0x000fea0003800200 */
.L_x_102:
        /* <DEDUP_REMOVED lines=11> */
.L_x_106:
[----:B------:R-:W1:Y:S02]  /*9020*/  MUFU.RCP R2, R65 ;  /* 0x0000004100027308 */ /* 0x000e640000001000 */
[----:B-1----:R-:W-:Y:S04]  /*9030*/  FFMA R3, R65, R2, -1 ;  /* 0xbf80000041037423 */ /* 0x002fe80000000002 */
[----:B------:R-:W-:Y:S04]  /*9040*/  FADD.FTZ R3, -R3, -RZ ;  /* 0x800000ff03037221 */ /* 0x000fe80000010100 */
[----:B------:R-:W-:Y:S07]  /*9050*/  FFMA R65, R2, R3, R2 ;  /* 0x0000000302417223 */ /* 0x000fee0000000002 */
.L_x_107:
[----:B------:R-:W-:Y:S05]  /*9060*/  BSYNC.RECONVERGENT B1 ;  /* 0x0000000000017941 */ /* 0x000fea0003800200 */
.L_x_105:
        /* <DEDUP_REMOVED lines=11> */
.L_x_109:
[----:B------:R-:W1:Y:S02]  /*9120*/  MUFU.RCP R2, R66 ;  /* 0x0000004200027308 */ /* 0x000e640000001000 */
[----:B-1----:R-:W-:Y:S04]  /*9130*/  FFMA R3, R66, R2, -1 ;  /* 0xbf80000042037423 */ /* 0x002fe80000000002 */
[----:B------:R-:W-:Y:S04]  /*9140*/  FADD.FTZ R3, -R3, -RZ ;  /* 0x800000ff03037221 */ /* 0x000fe80000010100 */
[----:B------:R-:W-:Y:S07]  /*9150*/  FFMA R66, R2, R3, R2 ;  /* 0x0000000302427223 */ /* 0x000fee0000000002 */
.L_x_110:
[----:B------:R-:W-:Y:S05]  /*9160*/  BSYNC.RECONVERGENT B1 ;  /* 0x0000000000017941 */ /* 0x000fea0003800200 */
.L_x_108:
        /* <DEDUP_REMOVED lines=11> */
.L_x_112:
[----:B------:R-:W1:Y:S02]  /*9220*/  MUFU.RCP R2, R68 ;  /* 0x0000004400027308 */ /* 0x000e640000001000 */
[----:B-1----:R-:W-:Y:S04]  /*9230*/  FFMA R3, R68, R2, -1 ;  /* 0xbf80000044037423 */ /* 0x002fe80000000002 */
[----:B------:R-:W-:Y:S04]  /*9240*/  FADD.FTZ R3, -R3, -RZ ;  /* 0x800000ff03037221 */ /* 0x000fe80000010100 */
[----:B------:R-:W-:Y:S07]  /*9250*/  FFMA R68, R2, R3, R2 ;  /* 0x0000000302447223 */ /* 0x000fee0000000002 */
.L_x_113:
[----:B------:R-:W-:Y:S05]  /*9260*/  BSYNC.RECONVERGENT B1 ;  /* 0x0000000000017941 */ /* 0x000fea0003800200 */
.L_x_111:
        /* <DEDUP_REMOVED lines=11> */
.L_x_115:
[----:B------:R-:W1:Y:S02]  /*9320*/  MUFU.RCP R2, R69 ;  /* 0x0000004500027308 */ /* 0x000e640000001000 */
[----:B-1----:R-:W-:Y:S04]  /*9330*/  FFMA R3, R69, R2, -1 ;  /* 0xbf80000045037423 */ /* 0x002fe80000000002 */
[----:B------:R-:W-:Y:S04]  /*9340*/  FADD.FTZ R3, -R3, -RZ ;  /* 0x800000ff03037221 */ /* 0x000fe80000010100 */
[----:B------:R-:W-:Y:S07]  /*9350*/  FFMA R69, R2, R3, R2 ;  /* 0x0000000302457223 */ /* 0x000fee0000000002 */
.L_x_116:
[----:B------:R-:W-:Y:S05]  /*9360*/  BSYNC.RECONVERGENT B1 ;  /* 0x0000000000017941 */ /* 0x000fea0003800200 */
.L_x_114:
        /* <DEDUP_REMOVED lines=11> */
.L_x_118:
[----:B------:R-:W1:Y:S02]  /*9420*/  MUFU.RCP R2, R70 ;  /* 0x0000004600027308 */ /* 0x000e640000001000 */
[----:B-1----:R-:W-:Y:S04]  /*9430*/  FFMA R3, R70, R2, -1 ;  /* 0xbf80000046037423 */ /* 0x002fe80000000002 */
[----:B------:R-:W-:Y:S04]  /*9440*/  FADD.FTZ R3, -R3, -RZ ;  /* 0x800000ff03037221 */ /* 0x000fe80000010100 */
[----:B------:R-:W-:Y:S07]  /*9450*/  FFMA R70, R2, R3, R2 ;  /* 0x0000000302467223 */ /* 0x000fee0000000002 */
.L_x_119:
[----:B------:R-:W-:Y:S05]  /*9460*/  BSYNC.RECONVERGENT B1 ;  /* 0x0000000000017941 */ /* 0x000fea0003800200 */
.L_x_117:
        /* <DEDUP_REMOVED lines=11> */
.L_x_121:
[----:B------:R-:W1:Y:S02]  /*9520*/  MUFU.RCP R2, R84 ;  /* 0x0000005400027308 */ /* 0x000e640000001000 */
[----:B-1----:R-:W-:Y:S04]  /*9530*/  FFMA R3, R84, R2, -1 ;  /* 0xbf80000054037423 */ /* 0x002fe80000000002 */
[----:B------:R-:W-:Y:S04]  /*9540*/  FADD.FTZ R3, -R3, -RZ ;  /* 0x800000ff03037221 */ /* 0x000fe80000010100 */
[----:B------:R-:W-:Y:S07]  /*9550*/  FFMA R84, R2, R3, R2 ;  /* 0x0000000302547223 */ /* 0x000fee0000000002 */
.L_x_122:
[----:B------:R-:W-:Y:S05]  /*9560*/  BSYNC.RECONVERGENT B1 ;  /* 0x0000000000017941 */ /* 0x000fea0003800200 */
.L_x_120:
        /* <DEDUP_REMOVED lines=11> */
.L_x_124:
[----:B------:R-:W1:Y:S02]  /*9620*/  MUFU.RCP R2, R71 ;  /* 0x0000004700027308 */ /* 0x000e640000001000 */
[----:B-1----:R-:W-:Y:S04]  /*9630*/  FFMA R3, R71, R2, -1 ;  /* 0xbf80000047037423 */ /* 0x002fe80000000002 */
[----:B------:R-:W-:Y:S04]  /*9640*/  FADD.FTZ R3, -R3, -RZ ;  /* 0x800000ff03037221 */ /* 0x000fe80000010100 */
[----:B------:R-:W-:Y:S07]  /*9650*/  FFMA R71, R2, R3, R2 ;  /* 0x0000000302477223 */ /* 0x000fee0000000002 */
.L_x_125:
[----:B------:R-:W-:Y:S05]  /*9660*/  BSYNC.RECONVERGENT B1 ;  /* 0x0000000000017941 */ /* 0x000fea0003800200 */
.L_x_123:
        /* <DEDUP_REMOVED lines=11> */
.L_x_127:
[----:B------:R-:W1:Y:S02]  /*9720*/  MUFU.RCP R2, R85 ;  /* 0x0000005500027308 */ /* 0x000e640000001000 */
[----:B-1----:R-:W-:Y:S04]  /*9730*/  FFMA R3, R85, R2, -1 ;  /* 0xbf80000055037423 */ /* 0x002fe80000000002 */
[----:B------:R-:W-:Y:S04]  /*9740*/  FADD.FTZ R3, -R3, -RZ ;  /* 0x800000ff03037221 */ /* 0x000fe80000010100 */
[----:B------:R-:W-:Y:S07]  /*9750*/  FFMA R85, R2, R3, R2 ;  /* 0x0000000302557223 */ /* 0x000fee0000000002 */
.L_x_128:
[----:B------:R-:W-:Y:S05]  /*9760*/  BSYNC.RECONVERGENT B1 ;  /* 0x0000000000017941 */ /* 0x000fea0003800200 */
.L_x_126:
        /* <DEDUP_REMOVED lines=11> */
.L_x_130:
[----:B------:R-:W1:Y:S02]  /*9820*/  MUFU.RCP R2, R86 ;  /* 0x0000005600027308 */ /* 0x000e640000001000 */
[----:B-1----:R-:W-:Y:S04]  /*9830*/  FFMA R3, R86, R2, -1 ;  /* 0xbf80000056037423 */ /* 0x002fe80000000002 */
[----:B------:R-:W-:Y:S04]  /*9840*/  FADD.FTZ R3, -R3, -RZ ;  /* 0x800000ff03037221 */ /* 0x000fe80000010100 */
[----:B------:R-:W-:Y:S07]  /*9850*/  FFMA R86, R2, R3, R2 ;  /* 0x0000000302567223 */ /* 0x000fee0000000002 */
.L_x_131:
[----:B------:R-:W-:Y:S05]  /*9860*/  BSYNC.RECONVERGENT B1 ;  /* 0x0000000000017941 */ /* 0x000fea0003800200 */
.L_x_129:
        /* <DEDUP_REMOVED lines=11> */
.L_x_133:
[----:B------:R-:W1:Y:S02]  /*9920*/  MUFU.RCP R2, R87 ;  /* 0x0000005700027308 */ /* 0x000e640000001000 */
[----:B-1----:R-:W-:Y:S04]  /*9930*/  FFMA R3, R87, R2, -1 ;  /* 0xbf80000057037423 */ /* 0x002fe80000000002 */
[----:B------:R-:W-:Y:S04]  /*9940*/  FADD.FTZ R3, -R3, -RZ ;  /* 0x800000ff03037221 */ /* 0x000fe80000010100 */
[----:B------:R-:W-:Y:S07]  /*9950*/  FFMA R87, R2, R3, R2 ;  /* 0x0000000302577223 */ /* 0x000fee0000000002 */
.L_x_134:
[----:B------:R-:W-:Y:S05]  /*9960*/  BSYNC.RECONVERGENT B1 ;  /* 0x0000000000017941 */ /* 0x000fea0003800200 */
.L_x_132:
        /* <DEDUP_REMOVED lines=11> */
.L_x_136:
[----:B------:R-:W1:Y:S02]  /*9a20*/  MUFU.RCP R2, R72 ;  /* 0x0000004800027308 */ /* 0x000e640000001000 */
[----:B-1----:R-:W-:Y:S04]  /*9a30*/  FFMA R3, R72, R2, -1 ;  /* 0xbf80000048037423 */ /* 0x002fe80000000002 */
[----:B------:R-:W-:Y:S04]  /*9a40*/  FADD.FTZ R3, -R3, -RZ ;  /* 0x800000ff03037221 */ /* 0x000fe80000010100 */
[----:B------:R-:W-:Y:S07]  /*9a50*/  FFMA R72, R2, R3, R2 ;  /* 0x0000000302487223 */ /* 0x000fee0000000002 */
.L_x_137:
[----:B------:R-:W-:Y:S05]  /*9a60*/  BSYNC.RECONVERGENT B1 ;  /* 0x0000000000017941 */ /* 0x000fea0003800200 */
.L_x_135:
        /* <DEDUP_REMOVED lines=11> */
.L_x_139:
[----:B------:R-:W1:Y:S02]  /*9b20*/  MUFU.RCP R2, R88 ;  /* 0x0000005800027308 */ /* 0x000e640000001000 */
[----:B-1----:R-:W-:Y:S04]  /*9b30*/  FFMA R3, R88, R2, -1 ;  /* 0xbf80000058037423 */ /* 0x002fe80000000002 */
[----:B------:R-:W-:Y:S04]  /*9b40*/  FADD.FTZ R3, -R3, -RZ ;  /* 0x800000ff03037221 */ /* 0x000fe80000010100 */
[----:B------:R-:W-:Y:S07]  /*9b50*/  FFMA R88, R2, R3, R2 ;  /* 0x0000000302587223 */ /* 0x000fee0000000002 */
.L_x_140:
[----:B------:R-:W-:Y:S05]  /*9b60*/  BSYNC.RECONVERGENT B1 ;  /* 0x0000000000017941 */ /* 0x000fea0003800200 */
.L_x_138:
        /* <DEDUP_REMOVED lines=11> */
.L_x_142:
[----:B------:R-:W1:Y:S02]  /*9c20*/  MUFU.RCP R2, R89 ;  /* 0x0000005900027308 */ /* 0x000e640000001000 */
[----:B-1----:R-:W-:Y:S04]  /*9c30*/  FFMA R3, R89, R2, -1 ;  /* 0xbf80000059037423 */ /* 0x002fe80000000002 */
[----:B------:R-:W-:Y:S04]  /*9c40*/  FADD.FTZ R3, -R3, -RZ ;  /* 0x800000ff03037221 */ /* 0x000fe80000010100 */
[----:B------:R-:W-:Y:S07]  /*9c50*/  FFMA R89, R2, R3, R2 ;  /* 0x0000000302597223 */ /* 0x000fee0000000002 */
.L_x_143:
[----:B------:R-:W-:Y:S05]  /*9c60*/  BSYNC.RECONVERGENT B1 ;  /* 0x0000000000017941 */ /* 0x000fea0003800200 */
.L_x_141:
        /* <DEDUP_REMOVED lines=11> */
.L_x_145:
[----:B------:R-:W1:Y:S02]  /*9d20*/  MUFU.RCP R2, R90 ;  /* 0x0000005a00027308 */ /* 0x000e640000001000 */
[----:B-1----:R-:W-:Y:S04]  /*9d30*/  FFMA R3, R90, R2, -1 ;  /* 0xbf8000005a037423 */ /* 0x002fe80000000002 */
[----:B------:R-:W-:Y:S04]  /*9d40*/  FADD.FTZ R3, -R3, -RZ ;  /* 0x800000ff03037221 */ /* 0x000fe80000010100 */
[----:B------:R-:W-:Y:S07]  /*9d50*/  FFMA R90, R2, R3, R2 ;  /* 0x00000003025a7223 */ /* 0x000fee0000000002 */
.L_x_146:
[----:B------:R-:W-:Y:S05]  /*9d60*/  BSYNC.RECONVERGENT B1 ;  /* 0x0000000000017941 */ /* 0x000fea0003800200 */
.L_x_144:
        /* <DEDUP_REMOVED lines=11> */
.L_x_148:
[----:B------:R-:W1:Y:S02]  /*9e20*/  MUFU.RCP R2, R73 ;  /* 0x0000004900027308 */ /* 0x000e640000001000 */
[----:B-1----:R-:W-:Y:S04]  /*9e30*/  FFMA R3, R73, R2, -1 ;  /* 0xbf80000049037423 */ /* 0x002fe80000000002 */
[----:B------:R-:W-:Y:S04]  /*9e40*/  FADD.FTZ R3, -R3, -RZ ;  /* 0x800000ff03037221 */ /* 0x000fe80000010100 */
[----:B------:R-:W-:Y:S07]  /*9e50*/  FFMA R73, R2, R3, R2 ;  /* 0x0000000302497223 */ /* 0x000fee0000000002 */
.L_x_149:
[----:B------:R-:W-:Y:S05]  /*9e60*/  BSYNC.RECONVERGENT B1 ;  /* 0x0000000000017941 */ /* 0x000fea0003800200 */
.L_x_147:
        /* <DEDUP_REMOVED lines=11> */
.L_x_151:
[----:B------:R-:W1:Y:S02]  /*9f20*/  MUFU.RCP R2, R91 ;  /* 0x0000005b00027308 */ /* 0x000e640000001000 */
[----:B-1----:R-:W-:Y:S04]  /*9f30*/  FFMA R3, R91, R2, -1 ;  /* 0xbf8000005b037423 */ /* 0x002fe80000000002 */
[----:B------:R-:W-:Y:S04]  /*9f40*/  FADD.FTZ R3, -R3, -RZ ;  /* 0x800000ff03037221 */ /* 0x000fe80000010100 */
[----:B------:R-:W-:Y:S07]  /*9f50*/  FFMA R91, R2, R3, R2 ;  /* 0x00000003025b7223 */ /* 0x000fee0000000002 */
.L_x_152:
[----:B------:R-:W-:Y:S05]  /*9f60*/  BSYNC.RECONVERGENT B1 ;  /* 0x0000000000017941 */ /* 0x000fea0003800200 */
.L_x_150:
        /* <DEDUP_REMOVED lines=11> */
.L_x_154:
[----:B------:R-:W1:Y:S02]  /*a020*/  MUFU.RCP R2, R92 ;  /* 0x0000005c00027308 */ /* 0x000e640000001000 */
[----:B-1----:R-:W-:Y:S04]  /*a030*/  FFMA R3, R92, R2, -1 ;  /* 0xbf8000005c037423 */ /* 0x002fe80000000002 */
[----:B------:R-:W-:Y:S04]  /*a040*/  FADD.FTZ R3, -R3, -RZ ;  /* 0x800000ff03037221 */ /* 0x000fe80000010100 */
[----:B------:R-:W-:Y:S07]  /*a050*/  FFMA R92, R2, R3, R2 ;  /* 0x00000003025c7223 */ /* 0x000fee0000000002 */
.L_x_155:
[----:B------:R-:W-:Y:S05]  /*a060*/  BSYNC.RECONVERGENT B1 ;  /* 0x0000000000017941 */ /* 0x000fea0003800200 */
.L_x_153:
        /* <DEDUP_REMOVED lines=11> */
.L_x_157:
[----:B------:R-:W1:Y:S02]  /*a120*/  MUFU.RCP R2, R74 ;  /* 0x0000004a00027308 */ /* 0x000e640000001000 */
[----:B-1----:R-:W-:Y:S04]  /*a130*/  FFMA R3, R74, R2, -1 ;  /* 0xbf8000004a037423 */ /* 0x002fe80000000002 */
[----:B------:R-:W-:Y:S04]  /*a140*/  FADD.FTZ R3, -R3, -RZ ;  /* 0x800000ff03037221 */ /* 0x000fe80000010100 */
[----:B------:R-:W-:Y:S07]  /*a150*/  FFMA R74, R2, R3, R2 ;  /* 0x00000003024a7223 */ /* 0x000fee0000000002 */
.L_x_158:
[----:B------:R-:W-:Y:S05]  /*a160*/  BSYNC.RECONVERGENT B1 ;  /* 0x0000000000017941 */ /* 0x000fea0003800200 */
.L_x_156:
        /* <DEDUP_REMOVED lines=11> */
.L_x_160:
[----:B------:R-:W1:Y:S02]  /*a220*/  MUFU.RCP R2, R93 ;  /* 0x0000005d00027308 */ /* 0x000e640000001000 */
[----:B-1----:R-:W-:Y:S04]  /*a230*/  FFMA R3, R93, R2, -1 ;  /* 0xbf8000005d037423 */ /* 0x002fe80000000002 */
[----:B------:R-:W-:Y:S04]  /*a240*/  FADD.FTZ R3, -R3, -RZ ;  /* 0x800000ff03037221 */ /* 0x000fe80000010100 */
[----:B------:R-:W-:Y:S07]  /*a250*/  FFMA R93, R2, R3, R2 ;  /* 0x00000003025d7223 */ /* 0x000fee0000000002 */
.L_x_161:
[----:B------:R-:W-:Y:S05]  /*a260*/  BSYNC.RECONVERGENT B1 ;  /* 0x0000000000017941 */ /* 0x000fea0003800200 */
.L_x_159:
        /* <DEDUP_REMOVED lines=11> */
.L_x_163:
[----:B------:R-:W1:Y:S02]  /*a320*/  MUFU.RCP R2, R94 ;  /* 0x0000005e00027308 */ /* 0x000e640000001000 */
[----:B-1----:R-:W-:Y:S04]  /*a330*/  FFMA R3, R94, R2, -1 ;  /* 0xbf8000005e037423 */ /* 0x002fe80000000002 */
[----:B------:R-:W-:Y:S04]  /*a340*/  FADD.FTZ R3, -R3, -RZ ;  /* 0x800000ff03037221 */ /* 0x000fe80000010100 */
[----:B------:R-:W-:Y:S07]  /*a350*/  FFMA R94, R2, R3, R2 ;  /* 0x00000003025e7223 */ /* 0x000fee0000000002 */
.L_x_164:
[----:B------:R-:W-:Y:S05]  /*a360*/  BSYNC.RECONVERGENT B1 ;  /* 0x0000000000017941 */ /* 0x000fea0003800200 */
.L_x_162:
        /* <DEDUP_REMOVED lines=11> */
.L_x_166:
[----:B------:R-:W1:Y:S02]  /*a420*/  MUFU.RCP R2, R75 ;  /* 0x0000004b00027308 */ /* 0x000e640000001000 */
[----:B-1----:R-:W-:Y:S04]  /*a430*/  FFMA R3, R75, R2, -1 ;  /* 0xbf8000004b037423 */ /* 0x002fe80000000002 */
[----:B------:R-:W-:Y:S04]  /*a440*/  FADD.FTZ R3, -R3, -RZ ;  /* 0x800000ff03037221 */ /* 0x000fe80000010100 */
[----:B------:R-:W-:Y:S07]  /*a450*/  FFMA R75, R2, R3, R2 ;  /* 0x00000003024b7223 */ /* 0x000fee0000000002 */
.L_x_167:
[----:B------:R-:W-:Y:S05]  /*a460*/  BSYNC.RECONVERGENT B1 ;  /* 0x0000000000017941 */ /* 0x000fea0003800200 */
.L_x_165:
        /* <DEDUP_REMOVED lines=11> */
.L_x_169:
[----:B------:R-:W1:Y:S02]  /*a520*/  MUFU.RCP R2, R95 ;  /* 0x0000005f00027308 */ /* 0x000e640000001000 */
[----:B-1----:R-:W-:Y:S04]  /*a530*/  FFMA R3, R95, R2, -1 ;  /* 0xbf8000005f037423 */ /* 0x002fe80000000002 */
[----:B------:R-:W-:Y:S04]  /*a540*/  FADD.FTZ R3, -R3, -RZ ;  /* 0x800000ff03037221 */ /* 0x000fe80000010100 */
[----:B------:R-:W-:Y:S07]  /*a550*/  FFMA R95, R2, R3, R2 ;  /* 0x00000003025f7223 */ /* 0x000fee0000000002 */
.L_x_170:
[----:B------:R-:W-:Y:S05]  /*a560*/  BSYNC.RECONVERGENT B1 ;  /* 0x0000000000017941 */ /* 0x000fea0003800200 */
.L_x_168:
        /* <DEDUP_REMOVED lines=11> */
.L_x_172:
[----:B------:R-:W1:Y:S02]  /*a620*/  MUFU.RCP R2, R96 ;  /* 0x0000006000027308 */ /* 0x000e640000001000 */
[----:B-1----:R-:W-:Y:S04]  /*a630*/  FFMA R3, R96, R2, -1 ;  /* 0xbf80000060037423 */ /* 0x002fe80000000002 */
[----:B------:R-:W-:Y:S04]  /*a640*/  FADD.FTZ R3, -R3, -RZ ;  /* 0x800000ff03037221 */ /* 0x000fe80000010100 */
[----:B------:R-:W-:Y:S07]  /*a650*/  FFMA R96, R2, R3, R2 ;  /* 0x0000000302607223 */ /* 0x000fee0000000002 */
.L_x_173:
[----:B------:R-:W-:Y:S05]  /*a660*/  BSYNC.RECONVERGENT B1 ;  /* 0x0000000000017941 */ /* 0x000fea0003800200 */
.L_x_171:
        /* <DEDUP_REMOVED lines=11> */
.L_x_175:
[----:B------:R-:W1:Y:S02]  /*a720*/  MUFU.RCP R2, R98 ;  /* 0x0000006200027308 */ /* 0x000e640000001000 */
[----:B-1----:R-:W-:Y:S04]  /*a730*/  FFMA R3, R98, R2, -1 ;  /* 0xbf80000062037423 */ /* 0x002fe80000000002 */
[----:B------:R-:W-:Y:S04]  /*a740*/  FADD.FTZ R3, -R3, -RZ ;  /* 0x800000ff03037221 */ /* 0x000fe80000010100 */
[----:B------:R-:W-:Y:S07]  /*a750*/  FFMA R98, R2, R3, R2 ;  /* 0x0000000302627223 */ /* 0x000fee0000000002 */
.L_x_176:
[----:B------:R-:W-:Y:S05]  /*a760*/  BSYNC.RECONVERGENT B1 ;  /* 0x0000000000017941 */ /* 0x000fea0003800200 */
.L_x_174:
        /* <DEDUP_REMOVED lines=11> */
.L_x_178:
[----:B------:R-:W1:Y:S02]  /*a820*/  MUFU.RCP R2, R76 ;  /* 0x0000004c00027308 */ /* 0x000e640000001000 */
[----:B-1----:R-:W-:Y:S04]  /*a830*/  FFMA R3, R76, R2, -1 ;  /* 0xbf8000004c037423 */ /* 0x002fe80000000002 */
[----:B------:R-:W-:Y:S04]  /*a840*/  FADD.FTZ R3, -R3, -RZ ;  /* 0x800000ff03037221 */ /* 0x000fe80000010100 */
[----:B------:R-:W-:Y:S07]  /*a850*/  FFMA R76, R2, R3, R2 ;  /* 0x00000003024c7223 */ /* 0x000fee0000000002 */
.L_x_179:
[----:B------:R-:W-:Y:S05]  /*a860*/  BSYNC.RECONVERGENT B1 ;  /* 0x0000000000017941 */ /* 0x000fea0003800200 */
.L_x_177:
        /* <DEDUP_REMOVED lines=11> */
.L_x_181:
[----:B------:R-:W1:Y:S02]  /*a920*/  MUFU.RCP R2, R99 ;  /* 0x0000006300027308 */ /* 0x000e640000001000 */
[----:B-1----:R-:W-:Y:S04]  /*a930*/  FFMA R3, R99, R2, -1 ;  /* 0xbf80000063037423 */ /* 0x002fe80000000002 */
[----:B------:R-:W-:Y:S04]  /*a940*/  FADD.FTZ R3, -R3, -RZ ;  /* 0x800000ff03037221 */ /* 0x000fe80000010100 */
[----:B------:R-:W-:Y:S07]  /*a950*/  FFMA R99, R2, R3, R2 ;  /* 0x0000000302637223 */ /* 0x000fee0000000002 */
.L_x_182:
[----:B------:R-:W-:Y:S05]  /*a960*/  BSYNC.RECONVERGENT B1 ;  /* 0x0000000000017941 */ /* 0x000fea0003800200 */
.L_x_180:
        /* <DEDUP_REMOVED lines=11> */
.L_x_184:
[----:B------:R-:W1:Y:S02]  /*aa20*/  MUFU.RCP R2, R100 ;  /* 0x0000006400027308 */ /* 0x000e640000001000 */
[----:B-1----:R-:W-:Y:S04]  /*aa30*/  FFMA R3, R100, R2, -1 ;  /* 0xbf80000064037423 */ /* 0x002fe80000000002 */
[----:B------:R-:W-:Y:S04]  /*aa40*/  FADD.FTZ R3, -R3, -RZ ;  /* 0x800000ff03037221 */ /* 0x000fe80000010100 */
[----:B------:R-:W-:Y:S07]  /*aa50*/  FFMA R100, R2, R3, R2 ;  /* 0x0000000302647223 */ /* 0x000fee0000000002 */
.L_x_185:
[----:B------:R-:W-:Y:S05]  /*aa60*/  BSYNC.RECONVERGENT B1 ;  /* 0x0000000000017941 */ /* 0x000fea0003800200 */
.L_x_183:
        /* <DEDUP_REMOVED lines=11> */
.L_x_187:
[----:B------:R-:W1:Y:S02]  /*ab20*/  MUFU.RCP R2, R101 ;  /* 0x0000006500027308 */ /* 0x000e640000001000 */
[----:B-1----:R-:W-:Y:S04]  /*ab30*/  FFMA R3, R101, R2, -1 ;  /* 0xbf80000065037423 */ /* 0x002fe80000000002 */
[----:B------:R-:W-:Y:S04]  /*ab40*/  FADD.FTZ R3, -R3, -RZ ;  /* 0x800000ff03037221 */ /* 0x000fe80000010100 */
[----:B------:R-:W-:Y:S07]  /*ab50*/  FFMA R101, R2, R3, R2 ;  /* 0x0000000302657223 */ /* 0x000fee0000000002 */
.L_x_188:
[----:B------:R-:W-:Y:S05]  /*ab60*/  BSYNC.RECONVERGENT B1 ;  /* 0x0000000000017941 */ /* 0x000fea0003800200 */
.L_x_186:
        /* <DEDUP_REMOVED lines=11> */
.L_x_190:
[----:B------:R-:W1:Y:S02]  /*ac20*/  MUFU.RCP R2, R77 ;  /* 0x0000004d00027308 */ /* 0x000e640000001000 */
[----:B-1----:R-:W-:Y:S04]  /*ac30*/  FFMA R3, R77, R2, -1 ;  /* 0xbf8000004d037423 */ /* 0x002fe80000000002 */
[----:B------:R-:W-:Y:S04]  /*ac40*/  FADD.FTZ R3, -R3, -RZ ;  /* 0x800000ff03037221 */ /* 0x000fe80000010100 */
[----:B------:R-:W-:Y:S07]  /*ac50*/  FFMA R77, R2, R3, R2 ;  /* 0x00000003024d7223 */ /* 0x000fee0000000002 */
.L_x_191:
[----:B------:R-:W-:Y:S05]  /*ac60*/  BSYNC.RECONVERGENT B1 ;  /* 0x0000000000017941 */ /* 0x000fea0003800200 */
.L_x_189:
        /* <DEDUP_REMOVED lines=11> */
.L_x_193:
[----:B------:R-:W1:Y:S02]  /*ad20*/  MUFU.RCP R2, R102 ;  /* 0x0000006600027308 */ /* 0x000e640000001000 */
[----:B-1----:R-:W-:Y:S04]  /*ad30*/  FFMA R3, R102, R2, -1 ;  /* 0xbf80000066037423 */ /* 0x002fe80000000002 */
[----:B------:R-:W-:Y:S04]  /*ad40*/  FADD.FTZ R3, -R3, -RZ ;  /* 0x800000ff03037221 */ /* 0x000fe80000010100 */
[----:B------:R-:W-:Y:S07]  /*ad50*/  FFMA R102, R2, R3, R2 ;  /* 0x0000000302667223 */ /* 0x000fee0000000002 */
.L_x_194:
[----:B------:R-:W-:Y:S05]  /*ad60*/  BSYNC.RECONVERGENT B1 ;  /* 0x0000000000017941 */ /* 0x000fea0003800200 */
.L_x_192:
        /* <DEDUP_REMOVED lines=11> */
.L_x_196:
[----:B------:R-:W1:Y:S02]  /*ae20*/  MUFU.RCP R2, R103 ;  /* 0x0000006700027308 */ /* 0x000e640000001000 */
[----:B-1----:R-:W-:Y:S04]  /*ae30*/  FFMA R3, R103, R2, -1 ;  /* 0xbf80000067037423 */ /* 0x002fe80000000002 */
[----:B------:R-:W-:Y:S04]  /*ae40*/  FADD.FTZ R3, -R3, -RZ ;  /* 0x800000ff03037221 */ /* 0x000fe80000010100 */
[----:B------:R-:W-:Y:S07]  /*ae50*/  FFMA R103, R2, R3, R2 ;  /* 0x0000000302677223 */ /* 0x000fee0000000002 */
.L_x_197:
[----:B------:R-:W-:Y:S05]  /*ae60*/  BSYNC.RECONVERGENT B1 ;  /* 0x0000000000017941 */ /* 0x000fea0003800200 */
.L_x_195:
        /* <DEDUP_REMOVED lines=11> */
.L_x_199:
[----:B------:R-:W1:Y:S02]  /*af20*/  MUFU.RCP R2, R78 ;  /* 0x0000004e00027308 */ /* 0x000e640000001000 */
[----:B-1----:R-:W-:Y:S04]  /*af30*/  FFMA R3, R78, R2, -1 ;  /* 0xbf8000004e037423 */ /* 0x002fe80000000002 */
[----:B------:R-:W-:Y:S04]  /*af40*/  FADD.FTZ R3, -R3, -RZ ;  /* 0x800000ff03037221 */ /* 0x000fe80000010100 */
[----:B------:R-:W-:Y:S07]  /*af50*/  FFMA R78, R2, R3, R2 ;  /* 0x00000003024e7223 */ /* 0x000fee0000000002 */
.L_x_200:
[----:B------:R-:W-:Y:S05]  /*af60*/  BSYNC.RECONVERGENT B1 ;  /* 0x0000000000017941 */ /* 0x000fea0003800200 */
.L_x_198:
        /* <DEDUP_REMOVED lines=11> */
.L_x_202:
[----:B------:R-:W1:Y:S02]  /*b020*/  MUFU.RCP R2, R104 ;  /* 0x0000006800027308 */ /* 0x000e640000001000 */
[----:B-1----:R-:W-:Y:S04]  /*b030*/  FFMA R3, R104, R2, -1 ;  /* 0xbf80000068037423 */ /* 0x002fe80000000002 */
[----:B------:R-:W-:Y:S04]  /*b040*/  FADD.FTZ R3, -R3, -RZ ;  /* 0x800000ff03037221 */ /* 0x000fe80000010100 */
[----:B------:R-:W-:Y:S07]  /*b050*/  FFMA R104, R2, R3, R2 ;  /* 0x0000000302687223 */ /* 0x000fee0000000002 */
.L_x_203:
[----:B------:R-:W-:Y:S05]  /*b060*/  BSYNC.RECONVERGENT B1 ;  /* 0x0000000000017941 */ /* 0x000fea0003800200 */
.L_x_201:
        /* <DEDUP_REMOVED lines=11> */
.L_x_205:
[----:B------:R-:W1:Y:S02]  /*b120*/  MUFU.RCP R2, R106 ;  /* 0x0000006a00027308 */ /* 0x000e640000001000 */
[----:B-1----:R-:W-:Y:S04]  /*b130*/  FFMA R3, R106, R2, -1 ;  /* 0xbf8000006a037423 */ /* 0x002fe80000000002 */
[----:B------:R-:W-:Y:S04]  /*b140*/  FADD.FTZ R3, -R3, -RZ ;  /* 0x800000ff03037221 */ /* 0x000fe80000010100 */
[----:B------:R-:W-:Y:S07]  /*b150*/  FFMA R106, R2, R3, R2 ;  /* 0x00000003026a7223 */ /* 0x000fee0000000002 */
.L_x_206:
[----:B------:R-:W-:Y:S05]  /*b160*/  BSYNC.RECONVERGENT B1 ;  /* 0x0000000000017941 */ /* 0x000fea0003800200 */
.L_x_204:
        /* <DEDUP_REMOVED lines=11> */
.L_x_208:
[----:B------:R-:W1:Y:S02]  /*b220*/  MUFU.RCP R2, R79 ;  /* 0x0000004f00027308 */ /* 0x000e640000001000 */
[----:B-1----:R-:W-:Y:S04]  /*b230*/  FFMA R3, R79, R2, -1 ;  /* 0xbf8000004f037423 */ /* 0x002fe80000000002 */
[----:B------:R-:W-:Y:S04]  /*b240*/  FADD.FTZ R3, -R3, -RZ ;  /* 0x800000ff03037221 */ /* 0x000fe80000010100 */
[----:B------:R-:W-:Y:S07]  /*b250*/  FFMA R79, R2, R3, R2 ;  /* 0x00000003024f7223 */ /* 0x000fee0000000002 */
.L_x_209:
[----:B------:R-:W-:Y:S05]  /*b260*/  BSYNC.RECONVERGENT B1 ;  /* 0x0000000000017941 */ /* 0x000fea0003800200 */
.L_x_207:
        /* <DEDUP_REMOVED lines=11> */
.L_x_211:
[----:B------:R-:W1:Y:S02]  /*b320*/  MUFU.RCP R2, R107 ;  /* 0x0000006b00027308 */ /* 0x000e640000001000 */
[----:B-1----:R-:W-:Y:S04]  /*b330*/  FFMA R3, R107, R2, -1 ;  /* 0xbf8000006b037423 */ /* 0x002fe80000000002 */
[----:B------:R-:W-:Y:S04]  /*b340*/  FADD.FTZ R3, -R3, -RZ ;  /* 0x800000ff03037221 */ /* 0x000fe80000010100 */
[----:B------:R-:W-:Y:S07]  /*b350*/  FFMA R107, R2, R3, R2 ;  /* 0x00000003026b7223 */ /* 0x000fee0000000002 */
.L_x_212:
[----:B------:R-:W-:Y:S05]  /*b360*/  BSYNC.RECONVERGENT B1 ;  /* 0x0000000000017941 */ /* 0x000fea0003800200 */
.L_x_210:
        /* <DEDUP_REMOVED lines=11> */
.L_x_214:
[----:B------:R-:W1:Y:S02]  /*b420*/  MUFU.RCP R2, R108 ;  /* 0x0000006c00027308 */ /* 0x000e640000001000 */
[----:B-1----:R-:W-:Y:S04]  /*b430*/  FFMA R3, R108, R2, -1 ;  /* 0xbf8000006c037423 */ /* 0x002fe80000000002 */
[----:B------:R-:W-:Y:S04]  /*b440*/  FADD.FTZ R3, -R3, -RZ ;  /* 0x800000ff03037221 */ /* 0x000fe80000010100 */
[----:B------:R-:W-:Y:S07]  /*b450*/  FFMA R108, R2, R3, R2 ;  /* 0x00000003026c7223 */ /* 0x000fee0000000002 */
.L_x_215:
[----:B------:R-:W-:Y:S05]  /*b460*/  BSYNC.RECONVERGENT B1 ;  /* 0x0000000000017941 */ /* 0x000fea0003800200 */
.L_x_213:
        /* <DEDUP_REMOVED lines=11> */
.L_x_217:
[----:B------:R-:W1:Y:S02]  /*b520*/  MUFU.RCP R2, R109 ;  /* 0x0000006d00027308 */ /* 0x000e640000001000 */
[----:B-1----:R-:W-:Y:S04]  /*b530*/  FFMA R3, R109, R2, -1 ;  /* 0xbf8000006d037423 */ /* 0x002fe80000000002 */
[----:B------:R-:W-:Y:S04]  /*b540*/  FADD.FTZ R3, -R3, -RZ ;  /* 0x800000ff03037221 */ /* 0x000fe80000010100 */
[----:B------:R-:W-:Y:S07]  /*b550*/  FFMA R109, R2, R3, R2 ;  /* 0x00000003026d7223 */ /* 0x000fee0000000002 */
.L_x_218:
[----:B------:R-:W-:Y:S05]  /*b560*/  BSYNC.RECONVERGENT B1 ;  /* 0x0000000000017941 */ /* 0x000fea0003800200 */
.L_x_216:
        /* <DEDUP_REMOVED lines=11> */
.L_x_220:
[----:B------:R-:W1:Y:S02]  /*b620*/  MUFU.RCP R2, R80 ;  /* 0x0000005000027308 */ /* 0x000e640000001000 */
[----:B-1----:R-:W-:Y:S04]  /*b630*/  FFMA R3, R80, R2, -1 ;  /* 0xbf80000050037423 */ /* 0x002fe80000000002 */
[----:B------:R-:W-:Y:S04]  /*b640*/  FADD.FTZ R3, -R3, -RZ ;  /* 0x800000ff03037221 */ /* 0x000fe80000010100 */
[----:B------:R-:W-:Y:S07]  /*b650*/  FFMA R80, R2, R3, R2 ;  /* 0x0000000302507223 */ /* 0x000fee0000000002 */
.L_x_221:
[----:B------:R-:W-:Y:S05]  /*b660*/  BSYNC.RECONVERGENT B1 ;  /* 0x0000000000017941 */ /* 0x000fea0003800200 */
.L_x_219:
        /* <DEDUP_REMOVED lines=11> */
.L_x_223:
[----:B------:R-:W1:Y:S02]  /*b720*/  MUFU.RCP R2, R110 ;  /* 0x0000006e00027308 */ /* 0x000e640000001000 */
[----:B-1----:R-:W-:Y:S04]  /*b730*/  FFMA R3, R110, R2, -1 ;  /* 0xbf8000006e037423 */ /* 0x002fe80000000002 */
[----:B------:R-:W-:Y:S04]  /*b740*/  FADD.FTZ R3, -R3, -RZ ;  /* 0x800000ff03037221 */ /* 0x000fe80000010100 */
[----:B------:R-:W-:Y:S07]  /*b750*/  FFMA R110, R2, R3, R2 ;  /* 0x00000003026e7223 */ /* 0x000fee0000000002 */
.L_x_224:
[----:B------:R-:W-:Y:S05]  /*b760*/  BSYNC.RECONVERGENT B1 ;  /* 0x0000000000017941 */ /* 0x000fea0003800200 */
.L_x_222:
        /* <DEDUP_REMOVED lines=11> */
.L_x_226:
[----:B------:R-:W1:Y:S02]  /*b820*/  MUFU.RCP R2, R111 ;  /* 0x0000006f00027308 */ /* 0x000e640000001000 */
[----:B-1----:R-:W-:Y:S04]  /*b830*/  FFMA R3, R111, R2, -1 ;  /* 0xbf8000006f037423 */ /* 0x002fe80000000002 */
[----:B------:R-:W-:Y:S04]  /*b840*/  FADD.FTZ R3, -R3, -RZ ;  /* 0x800000ff03037221 */ /* 0x000fe80000010100 */
[----:B------:R-:W-:Y:S07]  /*b850*/  FFMA R111, R2, R3, R2 ;  /* 0x00000003026f7223 */ /* 0x000fee0000000002 */
.L_x_227:
[----:B------:R-:W-:Y:S05]  /*b860*/  BSYNC.RECONVERGENT B1 ;  /* 0x0000000000017941 */ /* 0x000fea0003800200 */
.L_x_225:
        /* <DEDUP_REMOVED lines=11> */
.L_x_229:
[----:B------:R-:W1:Y:S02]  /*b920*/  MUFU.RCP R2, R113 ;  /* 0x0000007100027308 */ /* 0x000e640000001000 */
[----:B-1----:R-:W-:Y:S04]  /*b930*/  FFMA R3, R113, R2, -1 ;  /* 0xbf80000071037423 */ /* 0x002fe80000000002 */
[----:B------:R-:W-:Y:S04]  /*b940*/  FADD.FTZ R3, -R3, -RZ ;  /* 0x800000ff03037221 */ /* 0x000fe80000010100 */
[----:B------:R-:W-:Y:S07]  /*b950*/  FFMA R113, R2, R3, R2 ;  /* 0x0000000302717223 */ /* 0x000fee0000000002 */
.L_x_230:
[----:B------:R-:W-:Y:S05]  /*b960*/  BSYNC.RECONVERGENT B1 ;  /* 0x0000000000017941 */ /* 0x000fea0003800200 */
.L_x_228:
        /* <DEDUP_REMOVED lines=11> */
.L_x_232:
[----:B------:R-:W1:Y:S02]  /*ba20*/  MUFU.RCP R2, R81 ;  /* 0x0000005100027308 */ /* 0x000e640000001000 */
[----:B-1----:R-:W-:Y:S04]  /*ba30*/  FFMA R3, R81, R2, -1 ;  /* 0xbf80000051037423 */ /* 0x002fe80000000002 */
[----:B------:R-:W-:Y:S04]  /*ba40*/  FADD.FTZ R3, -R3, -RZ ;  /* 0x800000ff03037221 */ /* 0x000fe80000010100 */
[----:B------:R-:W-:Y:S07]  /*ba50*/  FFMA R81, R2, R3, R2 ;  /* 0x0000000302517223 */ /* 0x000fee0000000002 */
.L_x_233:
[----:B------:R-:W-:Y:S05]  /*ba60*/  BSYNC.RECONVERGENT B1 ;  /* 0x0000000000017941 */ /* 0x000fea0003800200 */
.L_x_231:
        /* <DEDUP_REMOVED lines=11> */
.L_x_235:
[----:B------:R-:W1:Y:S02]  /*bb20*/  MUFU.RCP R2, R114 ;  /* 0x0000007200027308 */ /* 0x000e640000001000 */
[----:B-1----:R-:W-:Y:S04]  /*bb30*/  FFMA R3, R114, R2, -1 ;  /* 0xbf80000072037423 */ /* 0x002fe80000000002 */
[----:B------:R-:W-:Y:S04]  /*bb40*/  FADD.FTZ R3, -R3, -RZ ;  /* 0x800000ff03037221 */ /* 0x000fe80000010100 */
[----:B------:R-:W-:Y:S07]  /*bb50*/  FFMA R114, R2, R3, R2 ;  /* 0x0000000302727223 */ /* 0x000fee0000000002 */
.L_x_236:
[----:B------:R-:W-:Y:S05]  /*bb60*/  BSYNC.RECONVERGENT B1 ;  /* 0x0000000000017941 */ /* 0x000fea0003800200 */
.L_x_234:
        /* <DEDUP_REMOVED lines=11> */
.L_x_238:
[----:B------:R-:W1:Y:S02]  /*bc20*/  MUFU.RCP R2, R115 ;  /* 0x0000007300027308 */ /* 0x000e640000001000 */
[----:B-1----:R-:W-:Y:S04]  /*bc30*/  FFMA R3, R115, R2, -1 ;  /* 0xbf80000073037423 */ /* 0x002fe80000000002 */
[----:B------:R-:W-:Y:S04]  /*bc40*/  FADD.FTZ R3, -R3, -RZ ;  /* 0x800000ff03037221 */ /* 0x000fe80000010100 */
[----:B------:R-:W-:Y:S07]  /*bc50*/  FFMA R115, R2, R3, R2 ;  /* 0x0000000302737223 */ /* 0x000fee0000000002 */
.L_x_239:
[----:B------:R-:W-:Y:S05]  /*bc60*/  BSYNC.RECONVERGENT B1 ;  /* 0x0000000000017941 */ /* 0x000fea0003800200 */
.L_x_237:
        /* <DEDUP_REMOVED lines=11> */
.L_x_241:
[----:B------:R-:W1:Y:S02]  /*bd20*/  MUFU.RCP R2, R82 ;  /* 0x0000005200027308 */ /* 0x000e640000001000 */
[----:B-1----:R-:W-:Y:S04]  /*bd30*/  FFMA R3, R82, R2, -1 ;  /* 0xbf80000052037423 */ /* 0x002fe80000000002 */
[----:B------:R-:W-:Y:S04]  /*bd40*/  FADD.FTZ R3, -R3, -RZ ;  /* 0x800000ff03037221 */ /* 0x000fe80000010100 */
[----:B------:R-:W-:Y:S07]  /*bd50*/  FFMA R82, R2, R3, R2 ;  /* 0x0000000302527223 */ /* 0x000fee0000000002 */
.L_x_242:
[----:B------:R-:W-:Y:S05]  /*bd60*/  BSYNC.RECONVERGENT B1 ;  /* 0x0000000000017941 */ /* 0x000fea0003800200 */
.L_x_240:
        /* <DEDUP_REMOVED lines=11> */
.L_x_244:
[----:B------:R-:W1:Y:S02]  /*be20*/  MUFU.RCP R2, R116 ;  /* 0x0000007400027308 */ /* 0x000e640000001000 */
[----:B-1----:R-:W-:Y:S04]  /*be30*/  FFMA R3, R116, R2, -1 ;  /* 0xbf80000074037423 */ /* 0x002fe80000000002 */
[----:B------:R-:W-:Y:S04]  /*be40*/  FADD.FTZ R3, -R3, -RZ ;  /* 0x800000ff03037221 */ /* 0x000fe80000010100 */
[----:B------:R-:W-:Y:S07]  /*be50*/  FFMA R116, R2, R3, R2 ;  /* 0x0000000302747223 */ /* 0x000fee0000000002 */
.L_x_245:
[----:B------:R-:W-:Y:S05]  /*be60*/  BSYNC.RECONVERGENT B1 ;  /* 0x0000000000017941 */ /* 0x000fea0003800200 */
.L_x_243:
        /* <DEDUP_REMOVED lines=11> */
.L_x_247:
[----:B------:R-:W1:Y:S02]  /*bf20*/  MUFU.RCP R2, R117 ;  /* 0x0000007500027308 */ /* 0x000e640000001000 */
[----:B-1----:R-:W-:Y:S04]  /*bf30*/  FFMA R3, R117, R2, -1 ;  /* 0xbf80000075037423 */ /* 0x002fe80000000002 */
[----:B------:R-:W-:Y:S04]  /*bf40*/  FADD.FTZ R3, -R3, -RZ ;  /* 0x800000ff03037221 */ /* 0x000fe80000010100 */
[----:B------:R-:W-:Y:S07]  /*bf50*/  FFMA R117, R2, R3, R2 ;  /* 0x0000000302757223 */ /* 0x000fee0000000002 */
.L_x_248:
[----:B------:R-:W-:Y:S05]  /*bf60*/  BSYNC.RECONVERGENT B1 ;  /* 0x0000000000017941 */ /* 0x000fea0003800200 */
.L_x_246:
        /* <DEDUP_REMOVED lines=11> */
.L_x_250:
[----:B------:R-:W1:Y:S02]  /*c020*/  MUFU.RCP R2, R83 ;  /* 0x0000005300027308 */ /* 0x000e640000001000 */
[----:B-1----:R-:W-:Y:S04]  /*c030*/  FFMA R3, R83, R2, -1 ;  /* 0xbf80000053037423 */ /* 0x002fe80000000002 */
[----:B------:R-:W-:Y:S04]  /*c040*/  FADD.FTZ R3, -R3, -RZ ;  /* 0x800000ff03037221 */ /* 0x000fe80000010100 */
[----:B------:R-:W-:Y:S07]  /*c050*/  FFMA R83, R2, R3, R2 ;  /* 0x0000000302537223 */ /* 0x000fee0000000002 */
.L_x_251:
[----:B------:R-:W-:Y:S05]  /*c060*/  BSYNC.RECONVERGENT B1 ;  /* 0x0000000000017941 */ /* 0x000fea0003800200 */
.L_x_249:
        /* <DEDUP_REMOVED lines=11> */
.L_x_253:
[----:B------:R-:W1:Y:S02]  /*c120*/  MUFU.RCP R2, R118 ;  /* 0x0000007600027308 */ /* 0x000e640000001000 */
[----:B-1----:R-:W-:Y:S04]  /*c130*/  FFMA R3, R118, R2, -1 ;  /* 0xbf80000076037423 */ /* 0x002fe80000000002 */
[----:B------:R-:W-:Y:S04]  /*c140*/  FADD.FTZ R3, -R3, -RZ ;  /* 0x800000ff03037221 */ /* 0x000fe80000010100 */
[----:B------:R-:W-:Y:S07]  /*c150*/  FFMA R118, R2, R3, R2 ;  /* 0x0000000302767223 */ /* 0x000fee0000000002 */
.L_x_254:
[----:B------:R-:W-:Y:S05]  /*c160*/  BSYNC.RECONVERGENT B1 ;  /* 0x0000000000017941 */ /* 0x000fea0003800200 */
.L_x_252:
        /* <DEDUP_REMOVED lines=11> */
.L_x_256:
[----:B------:R-:W1:Y:S02]  /*c220*/  MUFU.RCP R2, R119 ;  /* 0x0000007700027308 */ /* 0x000e640000001000 */
[----:B-1----:R-:W-:Y:S04]  /*c230*/  FFMA R3, R119, R2, -1 ;  /* 0xbf80000077037423 */ /* 0x002fe80000000002 */
[----:B------:R-:W-:Y:S04]  /*c240*/  FADD.FTZ R3, -R3, -RZ ;  /* 0x800000ff03037221 */ /* 0x000fe80000010100 */
[----:B------:R-:W-:Y:S07]  /*c250*/  FFMA R119, R2, R3, R2 ;  /* 0x0000000302777223 */ /* 0x000fee0000000002 */
.L_x_257:
[----:B------:R-:W-:Y:S05]  /*c260*/  BSYNC.RECONVERGENT B1 ;  /* 0x0000000000017941 */ /* 0x000fea0003800200 */
.L_x_255:
        /* <DEDUP_REMOVED lines=11> */
.L_x_259:
[----:B------:R-:W1:Y:S02]  /*c320*/  MUFU.RCP R2, R120 ;  /* 0x0000007800027308 */ /* 0x000e640000001000 */
[----:B-1----:R-:W-:Y:S04]  /*c330*/  FFMA R3, R120, R2, -1 ;  /* 0xbf80000078037423 */ /* 0x002fe80000000002 */
[----:B------:R-:W-:Y:S04]  /*c340*/  FADD.FTZ R3, -R3, -RZ ;  /* 0x800000ff03037221 */ /* 0x000fe80000010100 */
[----:B------:R-:W-:Y:S07]  /*c350*/  FFMA R120, R2, R3, R2 ;  /* 0x0000000302787223 */ /* 0x000fee0000000002 */
.L_x_260:
[----:B------:R-:W-:Y:S05]  /*c360*/  BSYNC.RECONVERGENT B1 ;  /* 0x0000000000017941 */ /* 0x000fea0003800200 */
.L_x_258:
        /* <DEDUP_REMOVED lines=11> */
.L_x_262:
[----:B------:R-:W1:Y:S02]  /*c420*/  MUFU.RCP R2, R121 ;  /* 0x0000007900027308 */ /* 0x000e640000001000 */
[----:B-1----:R-:W-:Y:S04]  /*c430*/  FFMA R3, R121, R2, -1 ;  /* 0xbf80000079037423 */ /* 0x002fe80000000002 */
[----:B------:R-:W-:Y:S04]  /*c440*/  FADD.FTZ R3, -R3, -RZ ;  /* 0x800000ff03037221 */ /* 0x000fe80000010100 */
[----:B------:R-:W-:Y:S07]  /*c450*/  FFMA R121, R2, R3, R2 ;  /* 0x0000000302797223 */ /* 0x000fee0000000002 */
.L_x_263:
[----:B------:R-:W-:Y:S05]  /*c460*/  BSYNC.RECONVERGENT B1 ;  /* 0x0000000000017941 */ /* 0x000fea0003800200 */
.L_x_261:
        /* <DEDUP_REMOVED lines=11> */
.L_x_265:
[----:B------:R-:W1:Y:S02]  /*c520*/  MUFU.RCP R2, R122 ;  /* 0x0000007a00027308 */ /* 0x000e640000001000 */
[----:B-1----:R-:W-:Y:S04]  /*c530*/  FFMA R3, R122, R2, -1 ;  /* 0xbf8000007a037423 */ /* 0x002fe80000000002 */
[----:B------:R-:W-:Y:S04]  /*c540*/  FADD.FTZ R3, -R3, -RZ ;  /* 0x800000ff03037221 */ /* 0x000fe80000010100 */
[----:B------:R-:W-:Y:S07]  /*c550*/  FFMA R122, R2, R3, R2 ;  /* 0x00000003027a7223 */ /* 0x000fee0000000002 */
.L_x_266:
[----:B------:R-:W-:Y:S05]  /*c560*/  BSYNC.RECONVERGENT B1 ;  /* 0x0000000000017941 */ /* 0x000fea0003800200 */
.L_x_264:
        /* <DEDUP_REMOVED lines=11> */
.L_x_268:
[----:B------:R-:W1:Y:S02]  /*c620*/  MUFU.RCP R2, R123 ;  /* 0x0000007b00027308 */ /* 0x000e640000001000 */
[----:B-1----:R-:W-:Y:S04]  /*c630*/  FFMA R3, R123, R2, -1 ;  /* 0xbf8000007b037423 */ /* 0x002fe80000000002 */
[----:B------:R-:W-:Y:S04]  /*c640*/  FADD.FTZ R3, -R3, -RZ ;  /* 0x800000ff03037221 */ /* 0x000fe80000010100 */
[----:B------:R-:W-:Y:S07]  /*c650*/  FFMA R123, R2, R3, R2 ;  /* 0x00000003027b7223 */ /* 0x000fee0000000002 */
.L_x_269:
[----:B------:R-:W-:Y:S05]  /*c660*/  BSYNC.RECONVERGENT B1 ;  /* 0x0000000000017941 */ /* 0x000fea0003800200 */
.L_x_267:
        /* <DEDUP_REMOVED lines=11> */
.L_x_271:
[----:B------:R-:W1:Y:S02]  /*c720*/  MUFU.RCP R2, R125 ;  /* 0x0000007d00027308 */ /* 0x000e640000001000 */
[----:B-1----:R-:W-:Y:S04]  /*c730*/  FFMA R3, R125, R2, -1 ;  /* 0xbf8000007d037423 */ /* 0x002fe80000000002 */
[----:B------:R-:W-:Y:S04]  /*c740*/  FADD.FTZ R3, -R3, -RZ ;  /* 0x800000ff03037221 */ /* 0x000fe80000010100 */
[----:B------:R-:W-:Y:S07]  /*c750*/  FFMA R125, R2, R3, R2 ;  /* 0x00000003027d7223 */ /* 0x000fee0000000002 */
.L_x_272:
[----:B------:R-:W-:Y:S05]  /*c760*/  BSYNC.RECONVERGENT B1 ;  /* 0x0000000000017941 */ /* 0x000fea0003800200 */
.L_x_270:
        /* <DEDUP_REMOVED lines=11> */
.L_x_274:
[----:B------:R-:W1:Y:S02]  /*c820*/  MUFU.RCP R2, R126 ;  /* 0x0000007e00027308 */ /* 0x000e640000001000 */
[----:B-1----:R-:W-:Y:S04]  /*c830*/  FFMA R3, R126, R2, -1 ;  /* 0xbf8000007e037423 */ /* 0x002fe80000000002 */
[----:B------:R-:W-:Y:S04]  /*c840*/  FADD.FTZ R3, -R3, -RZ ;  /* 0x800000ff03037221 */ /* 0x000fe80000010100 */
[----:B------:R-:W-:Y:S07]  /*c850*/  FFMA R126, R2, R3, R2 ;  /* 0x00000003027e7223 */ /* 0x000fee0000000002 */
.L_x_275:
[----:B------:R-:W-:Y:S05]  /*c860*/  BSYNC.RECONVERGENT B1 ;  /* 0x0000000000017941 */ /* 0x000fea0003800200 */
.L_x_273:
        /* <DEDUP_REMOVED lines=11> */
.L_x_277:
[----:B------:R-:W1:Y:S02]  /*c920*/  MUFU.RCP R2, R97 ;  /* 0x0000006100027308 */ /* 0x000e640000001000 */
[----:B-1----:R-:W-:Y:S04]  /*c930*/  FFMA R3, R97, R2, -1 ;  /* 0xbf80000061037423 */ /* 0x002fe80000000002 */
[----:B------:R-:W-:Y:S04]  /*c940*/  FADD.FTZ R3, -R3, -RZ ;  /* 0x800000ff03037221 */ /* 0x000fe80000010100 */
[----:B------:R-:W-:Y:S07]  /*c950*/  FFMA R97, R2, R3, R2 ;  /* 0x0000000302617223 */ /* 0x000fee0000000002 */
.L_x_278:
[----:B------:R-:W-:Y:S05]  /*c960*/  BSYNC.RECONVERGENT B1 ;  /* 0x0000000000017941 */ /* 0x000fea0003800200 */
.L_x_276:
        /* <DEDUP_REMOVED lines=11> */
.L_x_280:
[----:B------:R-:W1:Y:S02]  /*ca20*/  MUFU.RCP R2, R112 ;  /* 0x0000007000027308 */ /* 0x000e640000001000 */
[----:B-1----:R-:W-:Y:S04]  /*ca30*/  FFMA R3, R112, R2, -1 ;  /* 0xbf80000070037423 */ /* 0x002fe80000000002 */
[----:B------:R-:W-:Y:S04]  /*ca40*/  FADD.FTZ R3, -R3, -RZ ;  /* 0x800000ff03037221 */ /* 0x000fe80000010100 */
[----:B------:R-:W-:Y:S07]  /*ca50*/  FFMA R112, R2, R3, R2 ;  /* 0x0000000302707223 */ /* 0x000fee0000000002 */
.L_x_281:
[----:B------:R-:W-:Y:S05]  /*ca60*/  BSYNC.RECONVERGENT B1 ;  /* 0x0000000000017941 */ /* 0x000fea0003800200 */
.L_x_279:
        /* <DEDUP_REMOVED lines=11> */
.L_x_283:
[----:B------:R-:W1:Y:S02]  /*cb20*/  MUFU.RCP R2, R124 ;  /* 0x0000007c00027308 */ /* 0x000e640000001000 */
[----:B-1----:R-:W-:Y:S04]  /*cb30*/  FFMA R3, R124, R2, -1 ;  /* 0xbf8000007c037423 */ /* 0x002fe80000000002 */
[----:B------:R-:W-:Y:S04]  /*cb40*/  FADD.FTZ R3, -R3, -RZ ;  /* 0x800000ff03037221 */ /* 0x000fe80000010100 */
[----:B------:R-:W-:Y:S07]  /*cb50*/  FFMA R124, R2, R3, R2 ;  /* 0x00000003027c7223 */ /* 0x000fee0000000002 */
.L_x_284:
[----:B------:R-:W-:Y:S05]  /*cb60*/  BSYNC.RECONVERGENT B1 ;  /* 0x0000000000017941 */ /* 0x000fea0003800200 */
.L_x_282:
        /* <DEDUP_REMOVED lines=11> */
.L_x_286:
[----:B------:R-:W1:Y:S02]  /*cc20*/  MUFU.RCP R2, R127 ;  /* 0x0000007f00027308 */ /* 0x000e640000001000 */
[----:B-1----:R-:W-:Y:S04]  /*cc30*/  FFMA R3, R127, R2, -1 ;  /* 0xbf8000007f037423 */ /* 0x002fe80000000002 */
[----:B------:R-:W-:Y:S04]  /*cc40*/  FADD.FTZ R3, -R3, -RZ ;  /* 0x800000ff03037221 */ /* 0x000fe80000010100 */
[----:B------:R-:W-:Y:S07]  /*cc50*/  FFMA R127, R2, R3, R2 ;  /* 0x00000003027f7223 */ /* 0x000fee0000000002 */
.L_x_287:
[----:B------:R-:W-:Y:S05]  /*cc60*/  BSYNC.RECONVERGENT B1 ;  /* 0x0000000000017941 */ /* 0x000fea0003800200 */
.L_x_285:
        /* <DEDUP_REMOVED lines=11> */
.L_x_289:
[----:B------:R-:W1:Y:S02]  /*cd20*/  MUFU.RCP R2, R128 ;  /* 0x0000008000027308 */ /* 0x000e640000001000 */
[----:B-1----:R-:W-:Y:S04]  /*cd30*/  FFMA R3, R128, R2, -1 ;  /* 0xbf80000080037423 */ /* 0x002fe80000000002 */
[----:B------:R-:W-:Y:S04]  /*cd40*/  FADD.FTZ R3, -R3, -RZ ;  /* 0x800000ff03037221 */ /* 0x000fe80000010100 */
[----:B------:R-:W-:Y:S07]  /*cd50*/  FFMA R2, R2, R3, R2 ;  /* 0x0000000302027223 */ /* 0x000fee0000000002 */
.L_x_290:
[----:B------:R-:W-:Y:S05]  /*cd60*/  BSYNC.RECONVERGENT B1 ;  /* 0x0000000000017941 */ /* 0x000fea0003800200 */
.L_x_288:
[----:B------:R-:W2:Y:S01]  /*cd70*/  LDL R143, [R1+0x28] ;  /* 0x00002800018f7983 */ /* 0x000ea20000100800 */
[----:B------:R-:W1:Y:S01]  /*cd80*/  S2UR UR8, SR_CgaCtaId ;  /* 0x00000000000879c3 */ /* 0x000e620000008800 */
[----:B------:R-:W-:Y:S01]  /*cd90*/  FMUL R130, R14, R89 ;  /* 0x000000590e827220 */ /* 0x000fe20000400000 */
[----:B------:R-:W-:Y:S02]  /*cda0*/  FMUL R140, R0, R129 ;  /* 0x00000081008c7220 */ /* 0x000fe40000400000 */
[----:B------:R-:W3:Y:S01]  /*cdb0*/  LDL R141, [R1+0x10] ;  /* 0x00001000018d7983 */ /* 0x000ee20000100800 */
[----:B------:R-:W-:Y:S01]  /*cdc0*/  FMUL R89, R20, R93 ;  /* 0x0000005d14597220 */ /* 0x000fe20000400000 */
[----:B------:R-:W-:Y:S01]  /*cdd0*/  FMUL R20, R48, R116 ;  /* 0x0000007430147220 */ /* 0x000fe20000400000 */
[----:B------:R-:W-:Y:S01]  /*cde0*/  FMUL R0, R49, R117 ;  /* 0x0000007531007220 */ /* 0x000fe20000400000 */
[----:B------:R-:W4:Y:S01]  /*cdf0*/  S2R R142, SR_TID.X ;  /* 0x00000000008e7919 */ /* 0x000f220000002100 */
[----:B------:R-:W-:Y:S01]  /*ce00*/  FMUL R3, R67, R2 ;  /* 0x0000000243037220 */ /* 0x000fe20000400000 */
[----:B------:R-:W-:Y:S02]  /*ce10*/  HFMA2 R2, -RZ, RZ, 0, 9.5367431640625e-07 ;  /* 0x00000010ff027431 */ /* 0x000fe400000001ff */
[----:B------:R-:W-:Y:S01]  /*ce20*/  FMUL R134, R6, R70 ;  /* 0x0000004606867220 */ /* 0x000fe20000400000 */
[----:B------:R-:W-:Y:S01]  /*ce30*/  F2FP.BF16.F32.PACK_AB R20, R0, R20 ;  /* 0x000000140014723e */ /* 0x000fe200000010ff */
[----:B------:R-:W-:Y:S01]  /*ce40*/  FMUL R6, R13, R88 ;  /* 0x000000580d067220 */ /* 0x000fe20000400000 */
[----:B------:R-:W-:Y:S01]  /*ce50*/  MOV R0, UR54 ;  /* 0x0000003600007c02 */ /* 0x000fe20008000f00 */
[----:B------:R-:W-:Y:S01]  /*ce60*/  FMUL R129, R16, R73 ;  /* 0x0000004910817220 */ /* 0x000fe20000400000 */
[----:B------:R-:W-:Y:S01]  /*ce70*/  FMUL R16, R56, R123 ;  /* 0x0000007b38107220 */ /* 0x000fe20000400000 */
[----:B------:R-:W-:Y:S01]  /*ce80*/  FMUL R13, R57, R125 ;  /* 0x0000007d390d7220 */ /* 0x000fe20000400000 */
[----:B------:R-:W-:Y:S01]  /*ce90*/  FMUL R139, R174, R64 ;  /* 0x00000040ae8b7220 */ /* 0x000fe20000400000 */
[----:B------:R-:W-:Y:S01]  /*cea0*/  FMUL R138, R175, R65 ;  /* 0x00000041af8a7220 */ /* 0x000fe20000400000 */
[----:B------:R-:W-:Y:S01]  /*ceb0*/  FMUL R137, R7, R66 ;  /* 0x0000004207897220 */ /* 0x000fe20000400000 */
[----:B------:R-:W-:Y:S01]  /*cec0*/  FMUL R136, R4, R68 ;  /* 0x0000004404887220 */ /* 0x000fe20000400000 */
[----:B------:R-:W-:Y:S01]  /*ced0*/  F2FP.BF16.F32.PACK_AB R16, R13, R16 ;  /* 0x000000100d10723e */ /* 0x000fe200000010ff */
        /* <DEDUP_REMOVED lines=9> */
[----:B------:R-:W-:Y:S01]  /*cf70*/  F2FP.BF16.F32.PACK_AB R6, R6, R131 ;  /* 0x000000830606723e */ /* 0x000fe200000010ff */
[----:B------:R-:W-:Y:S01]  /*cf80*/  FMUL R12, R61, R124 ;  /* 0x0000007c3d0c7220 */ /* 0x000fe20000400000 */
[----:B------:R-:W-:Y:S01]  /*cf90*/  FMUL R133, R8, R71 ;  /* 0x0000004708857220 */ /* 0x000fe20000400000 */
[----:B------:R-:W-:Y:S01]  /*cfa0*/  F2FP.BF16.F32.PACK_AB R8, R139, R140 ;  /* 0x0000008c8b08723e */ /* 0x000fe200000010ff */
[----:B------:R-:W-:Y:S01]  /*cfb0*/  FMUL R4, R9, R85 ;  /* 0x0000005509047220 */ /* 0x000fe20000400000 */
[----:B------:R-:W-:Y:S01]  /*cfc0*/  F2FP.BF16.F32.PACK_AB R9, R137, R138 ;  /* 0x0000008a8909723e */ /* 0x000fe200000010ff */
[----:B------:R-:W-:Y:S01]  /*cfd0*/  FMUL R132, R10, R86 ;  /* 0x000000560a847220 */ /* 0x000fe20000400000 */
[----:B------:R-:W-:Y:S01]  /*cfe0*/  F2FP.BF16.F32.PACK_AB R10, R135, R136 ;  /* 0x00000088870a723e */ /* 0x000fe200000010ff */
[----:B------:R-:W-:Y:S01]  /*cff0*/  FMUL R5, R15, R87 ;  /* 0x000000570f057220 */ /* 0x000fe20000400000 */
[----:B----4-:R-:W-:Y:S01]  /*d000*/  LOP3.LUT R142, R142, 0x1, RZ, 0xc0, !PT ;  /* 0x000000018e8e7812 */ /* 0x010fe200078ec0ff */
[----:B------:R-:W-:Y:S01]  /*d010*/  UMOV UR42, 0x400 ;  /* 0x00000400002a7882 */ /* 0x000fe20000000000 */
[----:B------:R-:W-:Y:S01]  /*d020*/  F2FP.BF16.F32.PACK_AB R17, R17, R18 ;  /* 0x000000121111723e */ /* 0x000fe200000010ff */
[----:B-1----:R-:W-:Y:S01]  /*d030*/  ULEA UR42, UR8, UR42, 0x18 ;  /* 0x0000002a082a7291 */ /* 0x002fe2000f8ec0ff */
[----:B------:R-:W-:Y:S01]  /*d040*/  ISETP.NE.U32.AND P0, PT, R142, 0x1, PT ;  /* 0x000000018e00780c */ /* 0x000fe20003f05070 */
[----:B------:R-:W-:Y:S01]  /*d050*/  FMUL R7, R19, R90 ;  /* 0x0000005a13077220 */ /* 0x000fe20000400000 */
[----:B------:R-:W-:Y:S01]  /*d060*/  F2FP.BF16.F32.PACK_AB R18, R12, R14 ;  /* 0x0000000e0c12723e */ /* 0x000fe200000010ff */
[----:B------:R-:W-:Y:S01]  /*d070*/  FMUL R90, R23, R74 ;  /* 0x0000004a175a7220 */ /* 0x000fe20000400000 */
[----:B------:R-:W-:Y:S01]  /*d080*/  SEL R13, R2, 0xfffffff0, P0 ;  /* 0xfffffff0020d7807 */ /* 0x000fe20000000000 */
[----:B------:R-:W-:Y:S01]  /*d090*/  FMUL R23, R54, R121 ;  /* 0x0000007936177220 */ /* 0x000fe20000400000 */
[----:B------:R-:W-:Y:S01]  /*d0a0*/  F2FP.BF16.F32.PACK_AB R4, R4, R133 ;  /* 0x000000850404723e */ /* 0x000fe200000010ff */
        /* <DEDUP_REMOVED lines=50> */
[----:B------:R-:W-:Y:S05]  /*d3d0*/  WARPSYNC.ALL ;  /* 0x0000000000007948 */ /* 0x000fea0003800000 */
[----:B------:R-:W-:Y:S01]  /*d3e0*/  F2FP.BF16.F32.PACK_AB R25, R25, R64 ;  /* 0x000000401919723e */ /* 0x000fe200000010ff */
[----:B------:R-:W-:Y:S01]  /*d3f0*/  BSSY.RECONVERGENT B0, `(.L_x_291) ;  /* 0x0000034000007945 */ /* 0x000fe20003800200 */
[----:B------:R-:W-:Y:S02]  /*d400*/  F2FP.BF16.F32.PACK_AB R26, R26, R43 ;  /* 0x0000002b1a1a723e */ /* 0x000fe400000010ff */
[----:B------:R-:W-:Y:S02]  /*d410*/  F2FP.BF16.F32.PACK_AB R27, R27, R42 ;  /* 0x0000002a1b1b723e */ /* 0x000fe400000010ff */
[----:B------:R-:W-:Y:S02]  /*d420*/  F2FP.BF16.F32.PACK_AB R21, R21, R41 ;  /* 0x000000291515723e */ /* 0x000fe400000010ff */
[----:B------:R-:W-:Y:S02]  /*d430*/  F2FP.BF16.F32.PACK_AB R22, R22, R40 ;  /* 0x000000281616723e */ /* 0x000fe400000010ff */
[----:B--2---:R-:W-:Y:S04]  /*d440*/  LEA R0, R0, R143, 0xd ;  /* 0x0000008f00007211 */ /* 0x004fe800078e68ff */
[----:B------:R-:W-:Y:S04]  /*d450*/  LEA R0, R0, UR42, 0x1 ;  /* 0x0000002a00007c11 */ /* 0x000fe8000f8e08ff */
[-C--:B------:R-:W-:Y:S01]  /*d460*/  IADD3 R14, PT, PT, R13, R0.reuse, RZ ;  /* 0x000000000d0e7210 */ /* 0x080fe20007ffe0ff */
[----:B------:R-:W-:Y:S01]  /*d470*/  STS.128 [R0+0x400], R8 ;  /* 0x0004000800007388 */ /* 0x000fe20000000c00 */
[C---:B---3--:R-:W-:Y:S02]  /*d480*/  LEA R3, R141.reuse, R0, 0x4 ;  /* 0x000000008d037211 */ /* 0x048fe400078e20ff */
[----:B------:R-:W-:Y:S02]  /*d490*/  IADD3 R2, PT, PT, R0, 0x400, RZ ;  /* 0x0000040000027810 */ /* 0x000fe40007ffe0ff */
[----:B------:R1:W-:Y:S02]  /*d4a0*/  STS.128 [R14+0x400], R4 ;  /* 0x000400040e007388 */ /* 0x0003e40000000c00 */
[C---:B------:R-:W-:Y:S03]  /*d4b0*/  LEA R12, R252.reuse, R2, 0x4 ;  /* 0x00000002fc0c7211 */ /* 0x040fe600078e20ff */
[----:B------:R2:W-:Y:S01]  /*d4c0*/  STS.128 [R3+0x400], R36 ;  /* 0x0004002403007388 */ /* 0x0005e20000000c00 */
[----:B------:R-:W-:Y:S02]  /*d4d0*/  LEA R2, R141, R12, 0x4 ;  /* 0x0000000c8d027211 */ /* 0x000fe400078e20ff */
[----:B------:R-:W3:Y:S01]  /*d4e0*/  S2R R141, SR_TID.X ;  /* 0x00000000008d7919 */ /* 0x000ee20000002100 */
[C---:B-1----:R-:W-:Y:S02]  /*d4f0*/  IADD3 R6, PT, PT, R13.reuse, R3, RZ ;  /* 0x000000030d067210 */ /* 0x042fe40007ffe0ff */
[----:B------:R-:W-:Y:S02]  /*d500*/  LEA R5, R252, R0, 0x4 ;  /* 0x00000000fc057211 */ /* 0x000fe400078e20ff */
[C---:B------:R-:W-:Y:S01]  /*d510*/  IADD3 R4, PT, PT, R13.reuse, R12, RZ ;  /* 0x0000000c0d047210 */ /* 0x040fe20007ffe0ff */
[----:B------:R2:W-:Y:S01]  /*d520*/  STS.128 [R6+0x400], R32 ;  /* 0x0004002006007388 */ /* 0x0005e20000000c00 */
[----:B------:R-:W-:Y:S04]  /*d530*/  IADD3 R0, PT, PT, R13, R2, RZ ;  /* 0x000000020d007210 */ /* 0x000fe80007ffe0ff */
[----:B------:R2:W-:Y:S01]  /*d540*/  STS.128 [R5+0x400], R28 ;  /* 0x0004001c05007388 */ /* 0x0005e20000000c00 */
[----:B---3--:R-:W-:Y:S04]  /*d550*/  LOP3.LUT R141, R141, 0x60, RZ, 0xc0, !PT ;  /* 0x000000608d8d7812 */ /* 0x008fe800078ec0ff */
[----:B------:R2:W-:Y:S01]  /*d560*/  STS.128 [R4], R24 ;  /* 0x0000001804007388 */ /* 0x0005e20000000c00 */
[----:B------:R-:W-:Y:S04]  /*d570*/  ISETP.NE.AND P0, PT, R141, RZ, PT ;  /* 0x000000ff8d00720c */ /* 0x000fe80003f05270 */
[----:B------:R2:W-:Y:S05]  /*d580*/  STS.128 [R2], R20 ;  /* 0x0000001402007388 */ /* 0x0005ea0000000c00 */
[----:B------:R2:W-:Y:S01]  /*d590*/  STS.128 [R0], R16 ;  /* 0x0000001000007388 */ /* 0x0005e20000000c00 */
[----:B------:R-:W-:Y:S01]  /*d5a0*/  @!PT LDS RZ, [RZ] ;  /* 0x00000000fffff984 */ /* 0x000fe20000000800 */
[----:B------:R-:W-:Y:S01]  /*d5b0*/  @!PT LDS RZ, [RZ] ;  /* 0x00000000fffff984 */ /* 0x000fe20000000800 */
[----:B------:R-:W-:Y:S01]  /*d5c0*/  @!PT LDS RZ, [RZ] ;  /* 0x00000000fffff984 */ /* 0x000fe20000000800 */
[----:B------:R-:W-:Y:S01]  /*d5d0*/  @!PT LDS RZ, [RZ] ;  /* 0x00000000fffff984 */ /* 0x000fe20000000800 */
[----:B------:R1:W-:Y:S06]  /*d5e0*/  MEMBAR.ALL.CTA ;  /* 0x0000000000007992 */ /* 0x0003ec0000008000 */
[----:B-1----:R-:W1:Y:S02]  /*d5f0*/  FENCE.VIEW.ASYNC.S ;  /* 0x00000000000073c6 */ /* 0x002e640000000000 */
[----:B-1----:R-:W-:Y:S06]  /*d600*/  BAR.SYNC.DEFER_BLOCKING 0x1, 0x80 ;  /* 0x0042000000007b1d */ /* 0x002fec0000010000 */
[----:B------:R-:W-:Y:S05]  /*d610*/  @P0 BRA `(.L_x_292) ;  /* 0x0000000000440947 */ /* 0x000fea0003800000 */
[----:B------:R-:W-:Y:S01]  /*d620*/  UIADD3 UR10, UP0, UPT, UR58, 0x680, URZ ;  /* 0x000006803a0a7890 */ /* 0x000fe2000ff1e0ff */
[----:B------:R-:W3:Y:S01]  /*d630*/  LDL R41, [R1+0x2c] ;  /* 0x00002c0001297983 */ /* 0x000ee20000100800 */
[----:B------:R-:W-:Y:S01]  /*d640*/  ULEA UR4, UR54, UR42, 0xe ;  /* 0x0000002a36047291 */ /* 0x000fe2000f8e70ff */
[----:B------:R-:W-:Y:S01]  /*d650*/  PLOP3.LUT P0, PT, PT, PT, PT, 0x80, 0x8 ;  /* 0x000000000008781c */ /* 0x000fe20003f0f070 */
[----:B------:R-:W-:Y:S01]  /*d660*/  UIADD3.X UR11, UPT, UPT, URZ, UR59, URZ, UP0, !UPT ;  /* 0x0000003bff0b7290 */ /* 0x000fe200087fe4ff */
[----:B------:R-:W2:Y:S01]  /*d670*/  LDL R40, [R1+0x34] ;  /* 0x0000340001287983 */ /* 0x000ea20000100800 */
[----:B------:R-:W-:Y:S01]  /*d680*/  UIADD3 UR4, UPT, UPT, UR4, 0x400, URZ ;  /* 0x0000040004047890 */ /* 0x000fe2000fffe0ff */
[----:B---3--:R-:W-:Y:S01]  /*d690*/  R2UR UR6, R41 ;  /* 0x00000000290672ca */ /* 0x008fe200000e0000 */
[----:B--2---:R-:W-:Y:S11]  /*d6a0*/  IMAD.IADD R0, R40, 0x1, R171 ;  /* 0x0000000128007824 */ /* 0x004ff600078e02ab */
[----:B------:R-:W-:Y:S03]  /*d6b0*/  @!UPT UIADD3 URZ, UPT, UPT, URZ, URZ, URZ ;  /* 0x000000fffffff290 */ /* 0x000fe6000fffe0ff */
.L_x_293:
[----:B------:R-:W-:Y:S02]  /*d6c0*/  PLOP3.LUT P1, PT, P1, P0, PT, 0xf2, 0x2f ;  /* 0x00000000002f781c */ /* 0x000fe40000f21e72 */
[----:B------:R-:W-:Y:S01]  /*d6d0*/  @P0 R2UR P1, UR5, R0 ;  /* 0x00000000000502ca */ /* 0x000fe20000020000 */
[----:B------:R-:W-:Y:S07]  /*d6e0*/  UMOV UR7, UR36 ;  /* 0x0000002400077c82 */ /* 0x000fee0008000000 */
[----:B------:R-:W-:Y:S05]  /*d6f0*/  @P0 PLOP3.LUT P0, PT, P1, PT, PT, 0x80, 0x8 ;  /* 0x000000000008081c */ /* 0x000fea0000f0f070 */
[----:B------:R1:W-:Y:S08]  /*d700*/  UTMASTG.3D [UR4], [UR10] ;  /* 0x000000040a0073b5 */ /* 0x0003f00008010000 */
[----:B-1----:R-:W-:Y:S05]  /*d710*/  @P0 BRA.U.ANY `(.L_x_293) ;  /* 0xfffffffd00e80947 */ /* 0x002fea000393ffff */
[----:B------:R0:W-:Y:S02]  /*d720*/  UTMACMDFLUSH ;  /* 0x00000000000079b7 */ /* 0x0001e40000000000 */
.L_x_292:
[----:B------:R-:W-:Y:S05]  /*d730*/  BSYNC.RECONVERGENT B0 ;  /* 0x0000000000007941 */ /* 0x000fea0003800200 */
.L_x_291:
[----:B------:R-:W-:Y:S01]  /*d740*/  UIADD3 UR54, UPT, UPT, UR54, 0x1, URZ ;  /* 0x0000000136367890 */ /* 0x000fe2000fffe0ff */
[----:B--2---:R-:W1:Y:S01]  /*d750*/  S2R R0, SR_TID.X ;  /* 0x0000000000007919 */ /* 0x004e620000002100 */
[----:B------:R-:W-:Y:S02]  /*d760*/  BSSY.RECONVERGENT B0, `(.L_x_294) ;  /* 0x000000a000007945 */ /* 0x000fe40003800200 */
[----:B------:R-:W-:Y:S04]  /*d770*/  UISETP.NE.AND UP0, UPT, UR54, 0x4, UPT ;  /* 0x000000043600788c */ /* 0x000fe8000bf05270 */
[----:B------:R-:W-:Y:S02]  /*d780*/  USEL UR4, URZ, 0x1, UP0 ;  /* 0x00000001ff047887 */ /* 0x000fe40008000000 */
[----:B------:R-:W-:Y:S02]  /*d790*/  USEL UR54, UR54, URZ, UP0 ;  /* 0x000000ff36367287 */ /* 0x000fe40008000000 */
[----:B------:R-:W-:Y:S01]  /*d7a0*/  ULOP3.LUT UR56, UR56, UR4, URZ, 0x3c, !UPT ;  /* 0x0000000438387292 */ /* 0x000fe2000f8e3cff */
[----:B-1----:R-:W-:Y:S04]  /*d7b0*/  LOP3.LUT R0, R0, 0x60, RZ, 0xc0, !PT ;  /* 0x0000006000007812 */ /* 0x002fe800078ec0ff */
[----:B------:R-:W-:Y:S11]  /*d7c0*/  ISETP.NE.AND P0, PT, R0, RZ, PT ;  /* 0x000000ff0000720c */ /* 0x000ff60003f05270 */
[----:B------:R-:W-:Y:S02]  /*d7d0*/  @!UPT UIADD3 URZ, UPT, UPT, URZ, URZ, URZ ;  /* 0x000000fffffff290 */ /* 0x000fe4000fffe0ff */
[----:B------:R-:W-:Y:S05]  /*d7e0*/  @P0 BRA `(.L_x_295) ;  /* 0x0000000000040947 */ /* 0x000fea0003800000 */
[----:B------:R-:W-:Y:S04]  /*d7f0*/  DEPBAR.LE SB0, 0x1 ;  /* 0x000080400000791a */ /* 0x000fe80000000000 */
.L_x_295:
[----:B------:R-:W-:Y:S05]  /*d800*/  BSYNC.RECONVERGENT B0 ;  /* 0x0000000000007941 */ /* 0x000fea0003800200 */
.L_x_294:
[----:B------:R-:W2:Y:S01]  /*d810*/  LDL R2, [R1+0x20] ;  /* 0x0000200001027983 */ /* 0x000ea20000100800 */
[----:B------:R-:W-:Y:S03]  /*d820*/  BSSY.RECONVERGENT B0, `(.L_x_296) ;  /* 0x0000013000007945 */ /* 0x000fe60003800200 */
[----:B------:R-:W3:Y:S01]  /*d830*/  LDL.LU R0, [R1+0x14] ;  /* 0x0000140001007983 */ /* 0x000ee20000300800 */
[----:B------:R-:W-:Y:S01]  /*d840*/  BAR.SYNC.DEFER_BLOCKING 0x1, 0x80 ;  /* 0x0042000000007b1d */ /* 0x000fe20000010000 */
[----:B---3--:R-:W-:Y:S01]  /*d850*/  VIADD R0, R0, 0x1 ;  /* 0x0000000100007836 */ /* 0x008fe20000000000 */
[----:B--2---:R-:W-:Y:S04]  /*d860*/  ISETP.NE.AND P3, PT, R2, RZ, PT ;  /* 0x000000ff0200720c */ /* 0x004fe80003f65270 */
[----:B------:R1:W-:Y:S01]  /*d870*/  STL [R1+0x14], R0 ;  /* 0x0000140001007387 */ /* 0x0003e20000100800 */
[----:B------:R-:W-:Y:S11]  /*d880*/  ISETP.GE.U32.AND P0, PT, R0, 0x2, PT ;  /* 0x000000020000780c */ /* 0x000ff60003f06070 */
[----:B------:R-:W-:Y:S02]  /*d890*/  @!UPT UIADD3 URZ, UPT, UPT, URZ, URZ, URZ ;  /* 0x000000fffffff290 */ /* 0x000fe4000fffe0ff */
[----:B------:R-:W-:Y:S05]  /*d8a0*/  @!P0 BRA `(.L_x_297) ;  /* 0x0000000000288947 */ /* 0x000fea0003800000 */
[----:B------:R-:W1:Y:S01]  /*d8b0*/  LDL.LU R3, [R1+0x18] ;  /* 0x0000180001037983 */ /* 0x000e620000300800 */
[----:B------:R-:W2:Y:S01]  /*d8c0*/  S2R R2, SR_CgaCtaId ;  /* 0x0000000000027919 */ /* 0x000ea20000008800 */
[C---:B-1----:R-:W-:Y:S05]  /*d8d0*/  @!P3 LEA R0, R3.reuse, UR42, 0x3 ;  /* 0x0000002a0300bc11 */ /* 0x042fea000f8e18ff */
[----:B------:R-:W-:Y:S05]  /*d8e0*/  @!P3 VIADD R0, R0, 0x50 ;  /* 0x000000500000b836 */ /* 0x000fea0000000000 */
[----:B--2---:R-:W-:Y:S04]  /*d8f0*/  @!P3 PRMT R0, R2, 0x654, R0 ;  /* 0x000006540200b816 */ /* 0x004fe80000000000 */
[----:B------:R1:W-:Y:S02]  /*d900*/  @!P3 SYNCS.ARRIVE.TRANS64.RED.A1T0 RZ, [R0+URZ], RZ ;  /* 0x000000ff00ffb9a7 */ /* 0x0003e400081004ff */
[----:B-1----:R-:W-:Y:S05]  /*d910*/  VIADD R0, R3, 0x1 ;  /* 0x0000000103007836 */ /* 0x002fea0000000000 */
[C---:B------:R-:W-:Y:S04]  /*d920*/  ISETP.NE.AND P0, PT, R0.reuse, 0x4, PT ;  /* 0x000000040000780c */ /* 0x040fe80003f05270 */
[----:B------:R-:W-:Y:S05]  /*d930*/  SEL R0, R0, RZ, P0 ;  /* 0x000000ff00007207 */ /* 0x000fea0000000000 */
[----:B------:R2:W-:Y:S04]  /*d940*/  STL [R1+0x18], R0 ;  /* 0x0000180001007387 */ /* 0x0005e80000100800 */
.L_x_297:
[----:B------:R-:W-:Y:S05]  /*d950*/  BSYNC.RECONVERGENT B0 ;  /* 0x0000000000007941 */ /* 0x000fea0003800200 */
.L_x_296:
[C---:B------:R-:W-:Y:S01]  /*d960*/  ISETP.EQ.OR P2, PT, R152.reuse, 0x3, P3 ;  /* 0x000000039800780c */ /* 0x040fe20001f42670 */
[----:B------:R-:W-:Y:S01]  /*d970*/  VIADD R152, R152, 0x1 ;  /* 0x0000000198987836 */ /* 0x000fe20000000000 */
[----:B------:R-:W-:Y:S04]  /*d980*/  SEL R222, R222, 0x1, P3 ;  /* 0x00000001dede7807 */ /* 0x000fe80001800000 */
[----:B------:R-:W-:Y:S07]  /*d990*/  ISETP.NE.AND P0, PT, R152, 0x4, PT ;  /* 0x000000049800780c */ /* 0x000fee0003f05270 */
[----:B------:R-:W-:Y:S02]  /*d9a0*/  @!P2 LEA R2, R221, UR42, 0x3 ;  /* 0x0000002add02ac11 */ /* 0x000fe4000f8e18ff */
[----:B-12---:R-:W-:Y:S04]  /*d9b0*/  @!P2 SHF.L.U32 R0, R223, 0x1f, RZ ;  /* 0x0000001fdf00a819 */ /* 0x006fe800000006ff */
[----:B------:R-:W1:Y:S02]  /*d9c0*/  @!P2 SYNCS.PHASECHK.TRANS64.TRYWAIT P1, [R2+URZ+0x30], R0 ;  /* 0x000030000200a5a7 */ /* 0x000e6400080211ff */
[----:B-1----:R-:W-:Y:S01]  /*d9d0*/  @!P2 SEL R222, RZ, 0x1, !P1 ;  /* 0x00000001ffdea807 */ /* 0x002fe20004800000 */
[----:B------:R-:W-:Y:S06]  /*d9e0*/  @P0 BRA `(.L_x_298) ;  /* 0xffffff80000c0947 */ /* 0x000fec000383ffff */
[----:B------:R-:W2:Y:S04]  /*d9f0*/  LDL.LU.64 R4, [R1+0x40] ;  /* 0x0000400001047983 */ /* 0x000ea80000300a00 */
[----:B------:R-:W2:Y:S01]  /*da00*/  LDL.LU.64 R6, [R1+0x48] ;  /* 0x0000480001067983 */ /* 0x000ea20000300a00 */
[----:B------:R-:W-:Y:S02]  /*da10*/  UISETP.NE.AND UP0, UPT, UR57, 0x2, UPT ;  /* 0x000000023900788c */ /* 0x000fe4000bf05270 */
[----:B------:R-:W-:Y:S02]  /*da20*/  UIADD3 UR46, UPT, UPT, UR50, UR38, URZ ;  /* 0x00000026322e7290 */ /* 0x000fe4000fffe0ff */
[----:B------:R-:W-:Y:S02]  /*da30*/  USEL UR4, URZ, 0x1, UP0 ;  /* 0x00000001ff047887 */ /* 0x000fe40008000000 */
[----:B------:R-:W-:-:S02]  /*da40*/  UIADD3 UR47, UPT, UPT, UR51, UR39, URZ ;  /* 0x00000027332f7290 */ /* 0x000fc4000fffe0ff */
[----:B------:R-:W-:Y:S02]  /*da50*/  UIADD3 UR53, UPT, UPT, UR53, 0x4, URZ ;  /* 0x0000000435357890 */ /* 0x000fe4000fffe0ff */
[----:B------:R-:W-:Y:S02]  /*da60*/  USEL UR57, UR57, URZ, UP0 ;  /* 0x000000ff39397287 */ /* 0x000fe40008000000 */
[----:B------:R-:W-:Y:S01]  /*da70*/  ULOP3.LUT UR55, UR55, UR4, URZ, 0x3c, !UPT ;  /* 0x0000000437377292 */ /* 0x000fe2000f8e3cff */
[----:B------:R-:W-:Y:S01]  /*da80*/  UMOV UR36, UR52 ;  /* 0x0000003400247c82 */ /* 0x000fe20008000000 */
[----:B--2---:R-:W-:-:S13]  /*da90*/  LOP3.LUT P0, RZ, R6, 0x1, RZ, 0xc0, !PT ;  /* 0x0000000106ff7812 */ /* 0x004fda000780c0ff */
[----:B------:R-:W-:Y:S05]  /*daa0*/  @P0 BRA `(.L_x_299) ;  /* 0xffffff6c00f40947 */ /* 0x000fea000383ffff */
[----:B------:R-:W-:-:S09]  /*dab0*/  UISETP.NE.AND UP0, UPT, UR40, URZ, UPT ;  /* 0x000000ff2800728c */ /* 0x000fd2000bf05270 */
[----:B------:R-:W-:Y:S05]  /*dac0*/  BRA.U !UP0, `(.L_x_300) ;  /* 0x00000001084c7547 */ /* 0x000fea000b800000 */
[----:B------:R-:W1:Y:S02]  /*dad0*/  LDCU.64 UR4, c[0x0][0x890] ;  /* 0x00011200ff0477ac */ /* 0x000e640008000a00 */
[----:B-1----:R-:W-:-:S04]  /*dae0*/  UISETP.NE.U32.AND UP0, UPT, UR4, URZ, UPT ;  /* 0x000000ff0400728c */ /* 0x002fc8000bf05070 */
[----:B------:R-:W-:-:S09]  /*daf0*/  UISETP.NE.AND.EX UP0, UPT, UR5, URZ, UPT, UP0 ;  /* 0x000000ff0500728c */ /* 0x000fd2000bf05300 */
[----:B------:R-:W-:Y:S05]  /*db00*/  BRA.U UP0, `(.L_x_301) ;  /* 0x00000001000c7547 */ /* 0x000fea000b800000 */
[----:B------:R-:W-:-:S13]  /*db10*/  FSETP.NEU.AND P0, PT, R176, RZ, PT ;  /* 0x000000ffb000720b */ /* 0x000fda0003f0d000 */
[----:B------:R-:W-:Y:S05]  /*db20*/  @!P0 EXIT ;  /* 0x000000000000894d */ /* 0x000fea0003800000 */
[----:B------:R-:W-:Y:S05]  /*db30*/  BRA `(.L_x_300) ;  /* 0x0000000000307947 */ /* 0x000fea0003800000 */
.L_x_301:
[----:B------:R-:W2:Y:S01]  /*db40*/  LDL.LU R0, [R1+0x38] ;  /* 0x0000380001007983 */ /* 0x000ea20000300800 */
[----:B------:R-:W-:Y:S01]  /*db50*/  BSSY.RECONVERGENT B0, `(.L_x_300) ;  /* 0x000000a000007945 */ /* 0x000fe20003800200 */
[----:B--2---:R-:W-:-:S13]  /*db60*/  LOP3.LUT P0, RZ, R0, 0xff, RZ, 0xc0, !PT ;  /* 0x000000ff00ff7812 */ /* 0x004fda000780c0ff */
[----:B------:R-:W-:Y:S05]  /*db70*/  @P0 BRA `(.L_x_302) ;  /* 0x0000000000140947 */ /* 0x000fea0003800000 */
[----:B------:R-:W1:Y:S02]  /*db80*/  LDCU.64 UR4, c[0x0][0x888] ;  /* 0x00011100ff0477ac */ /* 0x000e640008000a00 */
[----:B-1----:R-:W-:-:S04]  /*db90*/  ISETP.NE.U32.AND P0, PT, RZ, UR4, PT ;  /* 0x00000004ff007c0c */ /* 0x002fc8000bf05070 */
[----:B------:R-:W-:-:S13]  /*dba0*/  ISETP.NE.AND.EX P0, PT, RZ, UR5, PT, P0 ;  /* 0x00000005ff007c0c */ /* 0x000fda000bf05300 */
[----:B------:R-:W-:Y:S05]  /*dbb0*/  @!P0 EXIT ;  /* 0x000000000000894d */ /* 0x000fea0003800000 */
[----:B------:R-:W-:Y:S05]  /*dbc0*/  BRA `(.L_x_303) ;  /* 0x0000000000087947 */ /* 0x000fea0003800000 */
.L_x_302:
[----:B------:R-:W-:-:S13]  /*dbd0*/  FSETP.NEU.AND P0, PT, R176, RZ, PT ;  /* 0x000000ffb000720b */ /* 0x000fda0003f0d000 */
[----:B------:R-:W-:Y:S05]  /*dbe0*/  @!P0 EXIT ;  /* 0x000000000000894d */ /* 0x000fea0003800000 */
.L_x_303:
[----:B------:R-:W-:Y:S05]  /*dbf0*/  BSYNC.RECONVERGENT B0 ;  /* 0x0000000000007941 */ /* 0x000fea0003800200 */
.L_x_300:
[----:B------:R-:W2:Y:S01]  /*dc00*/  LDL.LU R0, [R1+0x18] ;  /* 0x0000180001007983 */ /* 0x000ea20000300800 */
[----:B------:R-:W-:-:S04]  /*dc10*/  DEPBAR.LE SB0, 0x0 ;  /* 0x000080000000791a */ /* 0x000fc80000000000 */
[----:B------:R-:W1:Y:S01]  /*dc20*/  S2R R2, SR_CgaCtaId ;  /* 0x0000000000027919 */ /* 0x000e620000008800 */
[----:B--2---:R-:W-:-:S05]  /*dc30*/  LEA R0, R0, UR42, 0x3 ;  /* 0x0000002a00007c11 */ /* 0x004fca000f8e18ff */
[----:B------:R-:W-:-:S05]  /*dc40*/  VIADD R0, R0, 0x50 ;  /* 0x0000005000007836 */ /* 0x000fca0000000000 */
[----:B-1----:R-:W-:-:S04]  /*dc50*/  PRMT R0, R2, 0x654, R0 ;  /* 0x0000065402007816 */ /* 0x002fc80000000000 */
[----:B------:R-:W-:Y:S01]  /*dc60*/  SYNCS.ARRIVE.TRANS64.RED.A1T0 RZ, [R0+URZ], RZ ;  /* 0x000000ff00ff79a7 */ /* 0x000fe200081004ff */
[----:B------:R-:W-:Y:S05]  /*dc70*/  EXIT ;  /* 0x000000000000794d */ /* 0x000fea0003800000 */
.L_x_19:
[----:B--2---:R2:W3:Y:S02]  /*dc80*/  SYNCS.PHASECHK.TRANS64.TRYWAIT P0, [R2+URZ+0xd0], R3 ;  /* 0x0000d003020075a7 */ /* 0x0044e400080011ff */
[----:B---3--:R-:W-:Y:S05]  /*dc90*/  @!P0 NANOSLEEP.SYNCS 0x989680 ;  /* 0x009896800000895d */ /* 0x008fea0003900000 */
[----:B------:R-:W3:Y:S02]  /*dca0*/  @!P0 SYNCS.PHASECHK.TRANS64 P0, [R2+URZ+0xd0], R3 ;  /* 0x0000d003020085a7 */ /* 0x000ee400080010ff */
[----:B---3--:R-:W-:Y:S05]  /*dcb0*/  @!P0 BRA `(.L_x_19) ;  /* 0xfffffffc00f08947 */ /* 0x008fea000383ffff */
[----:B------:R-:W-:Y:S05]  /*dcc0*/  BRA `(.L_x_304) ;  /* 0xffffff38003c7947 */ /* 0x000fea000383ffff */
.L_x_22:
[----:B------:R-:W-:-:S07]  /*dcd0*/  MOV R4, UR33 ;  /* 0x0000002100047c02 */ /* 0x000fce0008000f00 */
.L_x_305:
[----:B-1----:R1:W2:Y:S02]  /*dce0*/  SYNCS.PHASECHK.TRANS64.TRYWAIT P0, [R4+URZ+0x18], R2 ;  /* 0x00001802040075a7 */ /* 0x0022a400080011ff */
[----:B--2---:R-:W-:Y:S05]  /*dcf0*/  @!P0 NANOSLEEP.SYNCS 0x989680 ;  /* 0x009896800000895d */ /* 0x004fea0003900000 */
[----:B------:R-:W2:Y:S02]  /*dd00*/  @!P0 SYNCS.PHASECHK.TRANS64 P0, [R4+URZ+0x18], R2 ;  /* 0x00001802040085a7 */ /* 0x000ea400080010ff */
[----:B--2---:R-:W-:Y:S05]  /*dd10*/  @!P0 BRA `(.L_x_305) ;  /* 0xfffffffc00f08947 */ /* 0x004fea000383ffff */
[----:B------:R-:W-:Y:S05]  /*dd20*/  BRA `(.L_x_21) ;  /* 0xffffff3800847947 */ /* 0x000fea000383ffff */
.L_x_28:
[----:B------:R-:W-:-:S07]  /*dd30*/  MOV R4, UR17 ;  /* 0x0000001100047c02 */ /* 0x000fce0008000f00 */
.L_x_306:
[----:B-1----:R1:W2:Y:S02]  /*dd40*/  SYNCS.PHASECHK.TRANS64.TRYWAIT P0, [R4+URZ+0x18], R2 ;  /* 0x00001802040075a7 */ /* 0x0022a400080011ff */
[----:B--2---:R-:W-:Y:S05]  /*dd50*/  @!P0 NANOSLEEP.SYNCS 0x989680 ;  /* 0x009896800000895d */ /* 0x004fea0003900000 */
[----:B------:R-:W2:Y:S02]  /*dd60*/  @!P0 SYNCS.PHASECHK.TRANS64 P0, [R4+URZ+0x18], R2 ;  /* 0x00001802040085a7 */ /* 0x000ea400080010ff */
[----:B--2---:R-:W-:Y:S05]  /*dd70*/  @!P0 BRA `(.L_x_306) ;  /* 0xfffffffc00f08947 */ /* 0x004fea000383ffff */
[----:B------:R-:W-:Y:S05]  /*dd80*/  BRA `(.L_x_27) ;  /* 0xffffff3c00307947 */ /* 0x000fea000383ffff */
.L_x_32:
[----:B-1----:R1:W2:Y:S02]  /*dd90*/  SYNCS.PHASECHK.TRANS64.TRYWAIT P0, [R3+URZ+0x80], R2 ;  /* 0x00008002030075a7 */ /* 0x0022a400080011ff */
[----:B--2---:R-:W-:Y:S05]  /*dda0*/  @!P0 NANOSLEEP.SYNCS 0x989680 ;  /* 0x009896800000895d */ /* 0x004fea0003900000 */
[----:B------:R-:W2:Y:S02]  /*ddb0*/  @!P0 SYNCS.PHASECHK.TRANS64 P0, [R3+URZ+0x80], R2 ;  /* 0x00008002030085a7 */ /* 0x000ea400080010ff */
[----:B--2---:R-:W-:Y:S05]  /*ddc0*/  @!P0 BRA `(.L_x_32) ;  /* 0xfffffffc00f08947 */ /* 0x004fea000383ffff */
[----:B------:R-:W-:Y:S05]  /*ddd0*/  BRA `(.L_x_307) ;  /* 0xffffff3c00c07947 */ /* 0x000fea000383ffff */
.L_x_36:
[----:B------:R-:W-:-:S07]  /*dde0*/  MOV R3, UR4 ;  /* 0x0000000400037c02 */ /* 0x000fce0008000f00 */
.L_x_308:
[----:B-1----:R1:W2:Y:S02]  /*ddf0*/  SYNCS.PHASECHK.TRANS64.TRYWAIT P0, [R3+URZ], R2 ;  /* 0x00000002030075a7 */ /* 0x0022a400080011ff */
[----:B--2---:R-:W-:Y:S05]  /*de00*/  @!P0 NANOSLEEP.SYNCS 0x989680 ;  /* 0x009896800000895d */ /* 0x004fea0003900000 */
[----:B------:R-:W2:Y:S02]  /*de10*/  @!P0 SYNCS.PHASECHK.TRANS64 P0, [R3+URZ], R2 ;  /* 0x00000002030085a7 */ /* 0x000ea400080010ff */
[----:B--2---:R-:W-:Y:S05]  /*de20*/  @!P0 BRA `(.L_x_308) ;  /* 0xfffffffc00f08947 */ /* 0x004fea000383ffff */
[----:B------:R-:W-:Y:S05]  /*de30*/  BRA `(.L_x_309) ;  /* 0xffffff4400447947 */ /* 0x000fea000383ffff */
.L_x_37:
[----:B------:R-:W-:-:S07]  /*de40*/  MOV R3, UR4 ;  /* 0x0000000400037c02 */ /* 0x000fce0008000f00 */
.L_x_310:
[----:B-1----:R1:W2:Y:S02]  /*de50*/  SYNCS.PHASECHK.TRANS64.TRYWAIT P0, [R3+URZ], R2 ;  /* 0x00000002030075a7 */ /* 0x0022a400080011ff */
[----:B--2---:R-:W-:Y:S05]  /*de60*/  @!P0 NANOSLEEP.SYNCS 0x989680 ;  /* 0x009896800000895d */ /* 0x004fea0003900000 */
[----:B------:R-:W2:Y:S02]  /*de70*/  @!P0 SYNCS.PHASECHK.TRANS64 P0, [R3+URZ], R2 ;  /* 0x00000002030085a7 */ /* 0x000ea400080010ff */
[----:B--2---:R-:W-:Y:S05]  /*de80*/  @!P0 BRA `(.L_x_310) ;  /* 0xfffffffc00f08947 */ /* 0x004fea000383ffff */
[----:B------:R-:W-:Y:S05]  /*de90*/  BRA `(.L_x_311) ;  /* 0xffffff4400507947 */ /* 0x000fea000383ffff */
.L_x_40:
[----:B--2---:R2:W3:Y:S02]  /*dea0*/  SYNCS.PHASECHK.TRANS64.TRYWAIT P0, [R0+URZ+0xc0], R2 ;  /* 0x0000c002000075a7 */ /* 0x0044e400080011ff */
[----:B---3--:R-:W-:Y:S05]  /*deb0*/  @!P0 NANOSLEEP.SYNCS 0x989680 ;  /* 0x009896800000895d */ /* 0x008fea0003900000 */
[----:B------:R-:W3:Y:S02]  /*dec0*/  @!P0 SYNCS.PHASECHK.TRANS64 P0, [R0+URZ+0xc0], R2 ;  /* 0x0000c002000085a7 */ /* 0x000ee400080010ff */
[----:B---3--:R-:W-:Y:S05]  /*ded0*/  @!P0 BRA `(.L_x_40) ;  /* 0xfffffffc00f08947 */ /* 0x008fea000383ffff */
[----:B------:R-:W-:Y:S05]  /*dee0*/  BRA `(.L_x_312) ;  /* 0xffffff4400b47947 */ /* 0x000fea000383ffff */
.L_x_41:
[----:B------:R-:W-:-:S07]  /*def0*/  MOV R3, UR5 ;  /* 0x0000000500037c02 */ /* 0x000fce0008000f00 */
.L_x_313:
[----:B--2---:R2:W3:Y:S02]  /*df00*/  SYNCS.PHASECHK.TRANS64.TRYWAIT P0, [R3+URZ+0x90], R2 ;  /* 0x00009002030075a7 */ /* 0x0044e400080011ff */
[----:B---3--:R-:W-:Y:S05]  /*df10*/  @!P0 NANOSLEEP.SYNCS 0x989680 ;  /* 0x009896800000895d */ /* 0x008fea0003900000 */
[----:B------:R-:W3:Y:S02]  /*df20*/  @!P0 SYNCS.PHASECHK.TRANS64 P0, [R3+URZ+0x90], R2 ;  /* 0x00009002030085a7 */ /* 0x000ee400080010ff */
[----:B---3--:R-:W-:Y:S05]  /*df30*/  @!P0 BRA `(.L_x_313) ;  /* 0xfffffffc00f08947 */ /* 0x008fea000383ffff */
[----:B------:R-:W-:Y:S05]  /*df40*/  BRA `(.L_x_314) ;  /* 0xffffff4400c47947 */ /* 0x000fea000383ffff */
.L_x_42:
[----:B--2---:R2:W3:Y:S02]  /*df50*/  SYNCS.PHASECHK.TRANS64.TRYWAIT P1, [R0+URZ+0x80], R2 ;  /* 0x00008002000075a7 */ /* 0x0044e400080211ff */
[----:B---3--:R-:W-:Y:S05]  /*df60*/  @!P1 NANOSLEEP.SYNCS 0x989680 ;  /* 0x009896800000995d */ /* 0x008fea0003900000 */
[----:B------:R-:W3:Y:S02]  /*df70*/  @!P1 SYNCS.PHASECHK.TRANS64 P1, [R0+URZ+0x80], R2 ;  /* 0x00008002000095a7 */ /* 0x000ee400080210ff */
[----:B---3--:R-:W-:Y:S05]  /*df80*/  @!P1 BRA `(.L_x_42) ;  /* 0xfffffffc00f09947 */ /* 0x008fea000383ffff */
[----:B------:R-:W-:Y:S05]  /*df90*/  BRA `(.L_x_315) ;  /* 0xffffff4400f47947 */ /* 0x000fea000383ffff */
.L_x_45:
[----:B------:R-:W-:-:S07]  /*dfa0*/  MOV R2, UR5 ;  /* 0x0000000500027c02 */ /* 0x000fce0008000f00 */
.L_x_316:
[----:B--2---:R2:W3:Y:S02]  /*dfb0*/  SYNCS.PHASECHK.TRANS64.TRYWAIT P0, [R2+URZ+0x90], R0 ;  /* 0x00009000020075a7 */ /* 0x0044e400080011ff */
[----:B---3--:R-:W-:Y:S05]  /*dfc0*/  @!P0 NANOSLEEP.SYNCS 0x989680 ;  /* 0x009896800000895d */ /* 0x008fea0003900000 */
[----:B------:R-:W3:Y:S02]  /*dfd0*/  @!P0 SYNCS.PHASECHK.TRANS64 P0, [R2+URZ+0x90], R0 ;  /* 0x00009000020085a7 */ /* 0x000ee400080010ff */
[----:B---3--:R-:W-:Y:S05]  /*dfe0*/  @!P0 BRA `(.L_x_316) ;  /* 0xfffffffc00f08947 */ /* 0x008fea000383ffff */
[----:B------:R-:W-:Y:S05]  /*dff0*/  BRA `(.L_x_44) ;  /* 0xffffff4800487947 */ /* 0x000fea000383ffff */
.L_x_52:
[----:B-1----:R1:W2:Y:S02]  /*e000*/  SYNCS.PHASECHK.TRANS64.TRYWAIT P1, [R3+URZ+0x80], R4 ;  /* 0x00008004030075a7 */ /* 0x0022a400080211ff */
[----:B--2---:R-:W-:Y:S05]  /*e010*/  @!P1 NANOSLEEP.SYNCS 0x989680 ;  /* 0x009896800000995d */ /* 0x004fea0003900000 */
[----:B------:R-:W2:Y:S02]  /*e020*/  @!P1 SYNCS.PHASECHK.TRANS64 P1, [R3+URZ+0x80], R4 ;  /* 0x00008004030095a7 */ /* 0x000ea400080210ff */
[----:B--2---:R-:W-:Y:S05]  /*e030*/  @!P1 BRA `(.L_x_52) ;  /* 0xfffffffc00f09947 */ /* 0x004fea000383ffff */
[----:B------:R-:W-:Y:S05]  /*e040*/  BRA `(.L_x_317) ;  /* 0xffffff4c00bc7947 */ /* 0x000fea000383ffff */
.L_x_53:
[----:B------:R-:W-:-:S07]  /*e050*/  MOV R4, UR7 ;  /* 0x0000000700047c02 */ /* 0x000fce0008000f00 */
.L_x_318:
[----:B-1----:R1:W2:Y:S02]  /*e060*/  SYNCS.PHASECHK.TRANS64.TRYWAIT P0, [R4+URZ+0xb0], R3 ;  /* 0x0000b003040075a7 */ /* 0x0022a400080011ff */
[----:B--2---:R-:W-:Y:S05]  /*e070*/  @!P0 NANOSLEEP.SYNCS 0x989680 ;  /* 0x009896800000895d */ /* 0x004fea0003900000 */
[----:B------:R-:W2:Y:S02]  /*e080*/  @!P0 SYNCS.PHASECHK.TRANS64 P0, [R4+URZ+0xb0], R3 ;  /* 0x0000b003040085a7 */ /* 0x000ea400080010ff */
[----:B--2---:R-:W-:Y:S05]  /*e090*/  @!P0 BRA `(.L_x_318) ;  /* 0xfffffffc00f08947 */ /* 0x004fea000383ffff */
[----:B------:R-:W-:Y:S05]  /*e0a0*/  BRA `(.L_x_319) ;  /* 0xffffff4c00f07947 */ /* 0x000fea000383ffff */
.L_x_56:
[----:B------:R-:W-:Y:S07]  /*e0b0*/  MOV R2, UR6 ;  /* 0x0000000600027c02 */ /* 0x000fee0008000f00 */
.L_x_320:
[----:B-1----:R1:W2:Y:S02]  /*e0c0*/  SYNCS.PHASECHK.TRANS64.TRYWAIT P0, [R2+URZ], R3 ;  /* 0x00000003020075a7 */ /* 0x0022a400080011ff */
[----:B--2---:R-:W-:Y:S05]  /*e0d0*/  @!P0 NANOSLEEP.SYNCS 0x989680 ;  /* 0x009896800000895d */ /* 0x004fea0003900000 */
[----:B------:R-:W2:Y:S02]  /*e0e0*/  @!P0 SYNCS.PHASECHK.TRANS64 P0, [R2+URZ], R3 ;  /* 0x00000003020085a7 */ /* 0x000ea400080010ff */
[----:B--2---:R-:W-:Y:S05]  /*e0f0*/  @!P0 BRA `(.L_x_320) ;  /* 0xfffffffc00f08947 */ /* 0x004fea000383ffff */
[----:B------:R-:W-:Y:S05]  /*e100*/  BRA `(.L_x_55) ;  /* 0xffffff50000c7947 */ /* 0x000fea000383ffff */
.L_x_59:
[----:B------:R-:W-:-:S07]  /*e110*/  MOV R2, UR6 ;  /* 0x0000000600027c02 */ /* 0x000fce0008000f00 */
.L_x_321:
[----:B--2---:R2:W3:Y:S02]  /*e120*/  SYNCS.PHASECHK.TRANS64.TRYWAIT P0, [R2+URZ], R0 ;  /* 0x00000000020075a7 */ /* 0x0044e400080011ff */
[----:B---3--:R-:W-:Y:S05]  /*e130*/  @!P0 NANOSLEEP.SYNCS 0x989680 ;  /* 0x009896800000895d */ /* 0x008fea0003900000 */
[----:B------:R-:W3:Y:S02]  /*e140*/  @!P0 SYNCS.PHASECHK.TRANS64 P0, [R2+URZ], R0 ;  /* 0x00000000020085a7 */ /* 0x000ee400080010ff */
[----:B---3--:R-:W-:Y:S05]  /*e150*/  @!P0 BRA `(.L_x_321) ;  /* 0xfffffffc00f08947 */ /* 0x008fea000383ffff */
[----:B------:R-:W-:Y:S05]  /*e160*/  BRA `(.L_x_322) ;  /* 0xffffff5000ec7947 */ /* 0x000fea000383ffff */
.L_x_60:
[----:B------:R-:W-:-:S07]  /*e170*/  MOV R2, UR7 ;  /* 0x0000000700027c02 */ /* 0x000fce0008000f00 */
.L_x_323:
[----:B-1----:R1:W2:Y:S02]  /*e180*/  SYNCS.PHASECHK.TRANS64.TRYWAIT P0, [R2+URZ], R0 ;  /* 0x00000000020075a7 */ /* 0x0022a400080011ff */
[----:B--2---:R-:W-:Y:S05]  /*e190*/  @!P0 NANOSLEEP.SYNCS 0x989680 ;  /* 0x009896800000895d */ /* 0x004fea0003900000 */
[----:B------:R-:W2:Y:S02]  /*e1a0*/  @!P0 SYNCS.PHASECHK.TRANS64 P0, [R2+URZ], R0 ;  /* 0x00000000020085a7 */ /* 0x000ea400080010ff */
[----:B--2---:R-:W-:Y:S05]  /*e1b0*/  @!P0 BRA `(.L_x_323) ;  /* 0xfffffffc00f08947 */ /* 0x004fea000383ffff */
[----:B------:R-:W-:Y:S05]  /*e1c0*/  BRA `(.L_x_324) ;  /* 0xffffff5000f87947 */ /* 0x000fea000383ffff */
.L_x_65:
[----:B---3--:R3:W4:Y:S02]  /*e1d0*/  SYNCS.PHASECHK.TRANS64.TRYWAIT P0, [R2+URZ+0x80], R0 ;  /* 0x00008000020075a7 */ /* 0x00872400080011ff */
[----:B----4-:R-:W-:Y:S05]  /*e1e0*/  @!P0 NANOSLEEP.SYNCS 0x989680 ;  /* 0x009896800000895d */ /* 0x010fea0003900000 */
[----:B------:R-:W4:Y:S02]  /*e1f0*/  @!P0 SYNCS.PHASECHK.TRANS64 P0, [R2+URZ+0x80], R0 ;  /* 0x00008000020085a7 */ /* 0x000f2400080010ff */
[----:B----4-:R-:W-:Y:S05]  /*e200*/  @!P0 BRA `(.L_x_65) ;  /* 0xfffffffc00f08947 */ /* 0x010fea000383ffff */
[----:B------:R-:W-:Y:S05]  /*e210*/  BRA `(.L_x_325) ;  /* 0xffffff5800307947 */ /* 0x000fea000383ffff */
.L_x_68:
[----:B------:R-:W-:Y:S07]  /*e220*/  MOV R3, UR30 ;  /* 0x0000001e00037c02 */ /* 0x000fee0008000f00 */
.L_x_326:
[----:B-1----:R1:W3:Y:S02]  /*e230*/  SYNCS.PHASECHK.TRANS64.TRYWAIT P1, [R3+URZ+0x78], R0 ;  /* 0x00007800030075a7 */ /* 0x0022e400080211ff */
[----:B---3--:R-:W-:Y:S05]  /*e240*/  @!P1 NANOSLEEP.SYNCS 0x989680 ;  /* 0x009896800000995d */ /* 0x008fea0003900000 */
[----:B------:R-:W3:Y:S02]  /*e250*/  @!P1 SYNCS.PHASECHK.TRANS64 P1, [R3+URZ+0x78], R0 ;  /* 0x00007800030095a7 */ /* 0x000ee400080210ff */
[----:B---3--:R-:W-:Y:S05]  /*e260*/  @!P1 BRA `(.L_x_326) ;  /* 0xfffffffc00f09947 */ /* 0x008fea000383ffff */
[----:B------:R-:W-:Y:S05]  /*e270*/  BRA `(.L_x_67) ;  /* 0xffffff5c00987947 */ /* 0x000fea000383ffff */
.L_x_71:
[----:B-1----:R-:W-:Y:S07]  /*e280*/  MOV R0, UR30 ;  /* 0x0000001e00007c02 */ /* 0x002fee0008000f00 */
.L_x_327:
[----:B-1----:R1:W3:Y:S02]  /*e290*/  SYNCS.PHASECHK.TRANS64.TRYWAIT P0, [R0+URZ+0x50], R2 ;  /* 0x00005002000075a7 */ /* 0x0022e400080011ff */
[----:B---3--:R-:W-:Y:S05]  /*e2a0*/  @!P0 NANOSLEEP.SYNCS 0x989680 ;  /* 0x009896800000895d */ /* 0x008fea0003900000 */
[----:B------:R-:W3:Y:S02]  /*e2b0*/  @!P0 SYNCS.PHASECHK.TRANS64 P0, [R0+URZ+0x50], R2 ;  /* 0x00005002000085a7 */ /* 0x000ee400080010ff */
[----:B---3--:R-:W-:Y:S05]  /*e2c0*/  @!P0 BRA `(.L_x_327) ;  /* 0xfffffffc00f08947 */ /* 0x008fea000383ffff */
[----:B------:R-:W-:Y:S05]  /*e2d0*/  BRA `(.L_x_328) ;  /* 0xffffff5c00fc7947 */ /* 0x000fea000383ffff */
.L_x_72:
[----:B------:R-:W-:Y:S07]  /*e2e0*/  MOV R0, UR30 ;  /* 0x0000001e00007c02 */ /* 0x000fee0008000f00 */
.L_x_329:
[----:B-1----:R1:W3:Y:S02]  /*e2f0*/  SYNCS.PHASECHK.TRANS64.TRYWAIT P0, [R0+URZ+0x58], R2 ;  /* 0x00005802000075a7 */ /* 0x0022e400080011ff */
[----:B---3--:R-:W-:Y:S05]  /*e300*/  @!P0 NANOSLEEP.SYNCS 0x989680 ;  /* 0x009896800000895d */ /* 0x008fea0003900000 */
[----:B------:R-:W3:Y:S02]  /*e310*/  @!P0 SYNCS.PHASECHK.TRANS64 P0, [R0+URZ+0x58], R2 ;  /* 0x00005802000085a7 */ /* 0x000ee400080010ff */
[----:B---3--:R-:W-:Y:S05]  /*e320*/  @!P0 BRA `(.L_x_329) ;  /* 0xfffffffc00f08947 */ /* 0x008fea000383ffff */
[----:B------:R-:W-:Y:S05]  /*e330*/  BRA `(.L_x_330) ;  /* 0xffffff60001c7947 */ /* 0x000fea000383ffff */
.L_x_73:
[----:B------:R-:W-:Y:S07]  /*e340*/  MOV R0, UR30 ;  /* 0x0000001e00007c02 */ /* 0x000fee0008000f00 */
.L_x_331:
[----:B-1----:R1:W3:Y:S02]  /*e350*/  SYNCS.PHASECHK.TRANS64.TRYWAIT P0, [R0+URZ+0x60], R2 ;  /* 0x00006002000075a7 */ /* 0x0022e400080011ff */
[----:B---3--:R-:W-:Y:S05]  /*e360*/  @!P0 NANOSLEEP.SYNCS 0x989680 ;  /* 0x009896800000895d */ /* 0x008fea0003900000 */
[----:B------:R-:W3:Y:S02]  /*e370*/  @!P0 SYNCS.PHASECHK.TRANS64 P0, [R0+URZ+0x60], R2 ;  /* 0x00006002000085a7 */ /* 0x000ee400080010ff */
[----:B---3--:R-:W-:Y:S05]  /*e380*/  @!P0 BRA `(.L_x_331) ;  /* 0xfffffffc00f08947 */ /* 0x008fea000383ffff */
[----:B------:R-:W-:Y:S05]  /*e390*/  BRA `(.L_x_332) ;  /* 0xffffff6000487947 */ /* 0x000fea000383ffff */
.L_x_74:
[----:B------:R-:W-:Y:S07]  /*e3a0*/  MOV R3, UR30 ;  /* 0x0000001e00037c02 */ /* 0x000fee0008000f00 */
.L_x_333:
[----:B-1----:R1:W3:Y:S02]  /*e3b0*/  SYNCS.PHASECHK.TRANS64.TRYWAIT P0, [R3+URZ+0x68], R2 ;  /* 0x00006802030075a7 */ /* 0x0022e400080011ff */
[----:B---3--:R-:W-:Y:S05]  /*e3c0*/  @!P0 NANOSLEEP.SYNCS 0x989680 ;  /* 0x009896800000895d */ /* 0x008fea0003900000 */
[----:B------:R-:W3:Y:S02]  /*e3d0*/  @!P0 SYNCS.PHASECHK.TRANS64 P0, [R3+URZ+0x68], R2 ;  /* 0x00006802030085a7 */ /* 0x000ee400080010ff */
[----:B---3--:R-:W-:Y:S05]  /*e3e0*/  @!P0 BRA `(.L_x_333) ;  /* 0xfffffffc00f08947 */ /* 0x008fea000383ffff */
[----:B------:R-:W-:Y:S05]  /*e3f0*/  BRA `(.L_x_334) ;  /* 0xffffff6000787947 */ /* 0x000fea000383ffff */
.L_x_76:
[----:B------:R-:W-:-:S07]  /*e400*/  MOV R2, UR30 ;  /* 0x0000001e00027c02 */ /* 0x000fce0008000f00 */
.L_x_335:
[----:B-1----:R1:W4:Y:S02]  /*e410*/  SYNCS.PHASECHK.TRANS64.TRYWAIT P0, [R2+URZ+0x50], R0 ;  /* 0x00005000020075a7 */ /* 0x00232400080011ff */
[----:B----4-:R-:W-:Y:S05]  /*e420*/  @!P0 NANOSLEEP.SYNCS 0x989680 ;  /* 0x009896800000895d */ /* 0x010fea0003900000 */
[----:B------:R-:W4:Y:S02]  /*e430*/  @!P0 SYNCS.PHASECHK.TRANS64 P0, [R2+URZ+0x50], R0 ;  /* 0x00005000020085a7 */ /* 0x000f2400080010ff */
[----:B----4-:R-:W-:Y:S05]  /*e440*/  @!P0 BRA `(.L_x_335) ;  /* 0xfffffffc00f08947 */ /* 0x010fea000383ffff */
[----:B------:R-:W-:Y:S05]  /*e450*/  BRA `(.L_x_336) ;  /* 0xffffff6000cc7947 */ /* 0x000fea000383ffff */
.L_x_77:
[----:B-1----:R-:W-:-:S07]  /*e460*/  MOV R2, UR30 ;  /* 0x0000001e00027c02 */ /* 0x002fce0008000f00 */
.L_x_337:
[----:B-1----:R1:W4:Y:S02]  /*e470*/  SYNCS.PHASECHK.TRANS64.TRYWAIT P0, [R2+URZ+0x58], R0 ;  /* 0x00005800020075a7 */ /* 0x00232400080011ff */
[----:B----4-:R-:W-:Y:S05]  /*e480*/  @!P0 NANOSLEEP.SYNCS 0x989680 ;  /* 0x009896800000895d */ /* 0x010fea0003900000 */
[----:B------:R-:W4:Y:S02]  /*e490*/  @!P0 SYNCS.PHASECHK.TRANS64 P0, [R2+URZ+0x58], R0 ;  /* 0x00005800020085a7 */ /* 0x000f2400080010ff */
[----:B----4-:R-:W-:Y:S05]  /*e4a0*/  @!P0 BRA `(.L_x_337) ;  /* 0xfffffffc00f08947 */ /* 0x010fea000383ffff */
[----:B------:R-:W-:Y:S05]  /*e4b0*/  BRA `(.L_x_338) ;  /* 0xffffff6000bc7947 */ /* 0x000fea000383ffff */
.L_x_78:
[----:B-1----:R-:W-:-:S07]  /*e4c0*/  MOV R2, UR30 ;  /* 0x0000001e00027c02 */ /* 0x002fce0008000f00 */
.L_x_339:
[----:B-1----:R1:W4:Y:S02]  /*e4d0*/  SYNCS.PHASECHK.TRANS64.TRYWAIT P0, [R2+URZ+0x60], R0 ;  /* 0x00006000020075a7 */ /* 0x00232400080011ff */
[----:B----4-:R-:W-:Y:S05]  /*e4e0*/  @!P0 NANOSLEEP.SYNCS 0x989680 ;  /* 0x009896800000895d */ /* 0x010fea0003900000 */
[----:B------:R-:W4:Y:S02]  /*e4f0*/  @!P0 SYNCS.PHASECHK.TRANS64 P0, [R2+URZ+0x60], R0 ;  /* 0x00006000020085a7 */ /* 0x000f2400080010ff */
[----:B----4-:R-:W-:Y:S05]  /*e500*/  @!P0 BRA `(.L_x_339) ;  /* 0xfffffffc00f08947 */ /* 0x010fea000383ffff */
[----:B------:R-:W-:Y:S05]  /*e510*/  BRA `(.L_x_340) ;  /* 0xffffff6000ac7947 */ /* 0x000fea000383ffff */
.L_x_80:
[----:B------:R-:W-:-:S07]  /*e520*/  MOV R2, UR5 ;  /* 0x0000000500027c02 */ /* 0x000fce0008000f00 */
.L_x_341:
[----:B-1----:R1:W2:Y:S02]  /*e530*/  SYNCS.PHASECHK.TRANS64.TRYWAIT P0, [R2+URZ+0x80], R0 ;  /* 0x00008000020075a7 */ /* 0x0022a400080011ff */
[----:B--2---:R-:W-:Y:S05]  /*e540*/  @!P0 NANOSLEEP.SYNCS 0x989680 ;  /* 0x009896800000895d */ /* 0x004fea0003900000 */
[----:B------:R-:W2:Y:S02]  /*e550*/  @!P0 SYNCS.PHASECHK.TRANS64 P0, [R2+URZ+0x80], R0 ;  /* 0x00008000020085a7 */ /* 0x000ea400080010ff */
[----:B--2---:R-:W-:Y:S05]  /*e560*/  @!P0 BRA `(.L_x_341) ;  /* 0xfffffffc00f08947 */ /* 0x004fea000383ffff */
[----:B------:R-:W-:Y:S05]  /*e570*/  BRA `(.L_x_342) ;  /* 0xffffff6400607947 */ /* 0x000fea000383ffff */
.L_x_94:
[----:B-1----:R1:W2:Y:S02]  /*e580*/  SYNCS.PHASECHK.TRANS64.TRYWAIT P0, [R4+URZ+0x30], R3 ;  /* 0x00003003040075a7 */ /* 0x0022a400080011ff */
[----:B--2---:R-:W-:Y:S05]  /*e590*/  @!P0 NANOSLEEP.SYNCS 0x989680 ;  /* 0x009896800000895d */ /* 0x004fea0003900000 */
[----:B------:R-:W2:Y:S02]  /*e5a0*/  @!P0 SYNCS.PHASECHK.TRANS64 P0, [R4+URZ+0x30], R3 ;  /* 0x00003003040085a7 */ /* 0x000ea400080010ff */
[----:B--2---:R-:W-:Y:S05]  /*e5b0*/  @!P0 BRA `(.L_x_94) ;  /* 0xfffffffc00f08947 */ /* 0x004fea000383ffff */
[----:B------:R-:W-:Y:S05]  /*e5c0*/  BRA `(.L_x_93) ;  /* 0xffffff7400947947 */ /* 0x000fea000383ffff */
.L_x_97:
[----:B-1----:R1:W2:Y:S02]  /*e5d0*/  SYNCS.PHASECHK.TRANS64.TRYWAIT P1, [R112+URZ+0xa0], R0 ;  /* 0x0000a000700075a7 */ /* 0x0022a400080211ff */
[----:B--2---:R-:W-:Y:S05]  /*e5e0*/  @!P1 NANOSLEEP.SYNCS 0x989680 ;  /* 0x009896800000995d */ /* 0x004fea0003900000 */
[----:B------:R-:W2:Y:S02]  /*e5f0*/  @!P1 SYNCS.PHASECHK.TRANS64 P1, [R112+URZ+0xa0], R0 ;  /* 0x0000a000700095a7 */ /* 0x000ea400080210ff */
[----:B--2---:R-:W-:Y:S05]  /*e600*/  @!P1 BRA `(.L_x_97) ;  /* 0xfffffffc00f09947 */ /* 0x004fea000383ffff */
[----:B------:R-:W-:Y:S05]  /*e610*/  BRA `(.L_x_96) ;  /* 0xffffff7800407947 */ /* 0x000fea000383ffff */
        .weak           $__internal_0_$__cuda_sm10x_tcgen05_guardrail_trap_col_being_dealloced_not_returned_by_alloc
        .type           $__internal_0_$__cuda_sm10x_tcgen05_guardrail_trap_col_being_dealloced_not_returned_by_alloc,@function
        .size           $__internal_0_$__cuda_sm10x_tcgen05_guardrail_trap_col_being_dealloced_not_returned_by_alloc,($__internal_1_$__cuda_sm10x_tcgen05_guardrail_trap_phase_invalid_during_alloc - $__internal_0_$__cuda_sm10x_tcgen05_guardrail_trap_col_being_dealloced_not_returned_by_alloc)
$__internal_0_$__cuda_sm10x_tcgen05_guardrail_trap_col_being_dealloced_not_returned_by_alloc:
[----:B------:R-:W-:Y:S05]  /*e620*/  BPT.TRAP 0x1 ;  /* 0x000000040000795c */ /* 0x000fea0000300000 */
[----:B------:R-:W-:-:S04]  /*e630*/  HFMA2 R3, -RZ, RZ, 0, 0 ;  /* 0x00000000ff037431 */ /* 0x000fc800000001ff */
[----:B------:R-:W-:Y:S05]  /*e640*/  RET.REL.NODEC R2 `(_ZN7cutlass13device_kernelINS_4gemm6kernel13GemmUniversalIN4cute5tupleIJiiiiEEENS1_10collective13CollectiveMmaINS1_35MainloopSm100TmaUmmaWarpSpecializedILi3ELi2ELi2ENS5_IJNS4_1CILi1EEESB_SB_EEEEENS5_IJNSA_ILi128EEENSA_ILi256EEENSA_ILi64EEEEEENS_10bfloat16_tENS5_IJlSB_lEEESI_SJ_NS4_8TiledMMAINS4_8MMA_AtomIJNS4_20SM100_MMA_F16BF16_SSISI_SI_fLi128ELi256ELNS4_4UMMA5MajorE0ELSO_0ELNSN_7ScaleInE0ELSP_0EEEEEENS4_6LayoutISC_NS5_IJNSA_ILi0EEEST_ST_EEEEENS5_IJNS4_10UnderscoreESW_SW_EEEEENS4_13SM90_TMA_LOADENS4_14ComposedLayoutINS4_7SwizzleILi3ELi4ELi3EEENS4_18smem_ptr_flag_bitsILi16EEENSS_INS5_IJNSA_ILi8EEESG_EEENS5_IJSG_SB_EEEEEEEvNS4_8identityESZ_S19_vS1A_EENS_8epilogue10collective18CollectiveEpilogueINS1C_23Sm100TmaWarpSpecializedILi4ELi2ELi64ELb1ELb0EEEJSH_NS5_IJNSS_ISE_SB_EENSS_ISG_SB_EEEEESI_SJ_SI_SJ_NS1C_6fusion15FusionCallbacksIS1G_NS1K_13LinCombEltActINS1C_6thread4SiLuESI_fSI_fLNS_15FloatRoundStyleE2EEESH_S1J_JEEENS4_5SM1004TMEM4LOAD26SM100_TMEM_LOAD_32dp32b64xESZ_S19_NS4_39AutoVectorizingCopyWithAssumedAlignmentILi128EEENS4_14SM90_TMA_STOREES19_S1X_S1X_EEEvvEEEEvNT_6ParamsE) ;  /* 0xffffff18026c7950 */ /* 0x000fea0003c3ffff */
        .weak           $__internal_1_$__cuda_sm10x_tcgen05_guardrail_trap_phase_invalid_during_alloc
        .type           $__internal_1_$__cuda_sm10x_tcgen05_guardrail_trap_phase_invalid_during_alloc,@function
        .size           $__internal_1_$__cuda_sm10x_tcgen05_guardrail_trap_phase_invalid_during_alloc,($__internal_2_$__cuda_sm10x_tcgen05_guardrail_trap_unallocated_columns_being_dealloced - $__internal_1_$__cuda_sm10x_tcgen05_guardrail_trap_phase_invalid_during_alloc)
$__internal_1_$__cuda_sm10x_tcgen05_guardrail_trap_phase_invalid_during_alloc:
[----:B------:R-:W-:Y:S05]  /*e650*/  BPT.TRAP 0x1 ;  /* 0x000000040000795c */ /* 0x000fea0000300000 */
[----:B------:R-:W-:-:S04]  /*e660*/  MOV R3, 0x0 ;  /* 0x0000000000037802 */ /* 0x000fc80000000f00 */
[----:B------:R-:W-:Y:S05]  /*e670*/  RET.REL.NODEC R2 `(_ZN7cutlass13device_kernelINS_4gemm6kernel13GemmUniversalIN4cute5tupleIJiiiiEEENS1_10collective13CollectiveMmaINS1_35MainloopSm100TmaUmmaWarpSpecializedILi3ELi2ELi2ENS5_IJNS4_1CILi1EEESB_SB_EEEEENS5_IJNSA_ILi128EEENSA_ILi256EEENSA_ILi64EEEEEENS_10bfloat16_tENS5_IJlSB_lEEESI_SJ_NS4_8TiledMMAINS4_8MMA_AtomIJNS4_20SM100_MMA_F16BF16_SSISI_SI_fLi128ELi256ELNS4_4UMMA5MajorE0ELSO_0ELNSN_7ScaleInE0ELSP_0EEEEEENS4_6LayoutISC_NS5_IJNSA_ILi0EEEST_ST_EEEEENS5_IJNS4_10UnderscoreESW_SW_EEEEENS4_13SM90_TMA_LOADENS4_14ComposedLayoutINS4_7SwizzleILi3ELi4ELi3EEENS4_18smem_ptr_flag_bitsILi16EEENSS_INS5_IJNSA_ILi8EEESG_EEENS5_IJSG_SB_EEEEEEEvNS4_8identityESZ_S19_vS1A_EENS_8epilogue10collective18CollectiveEpilogueINS1C_23Sm100TmaWarpSpecializedILi4ELi2ELi64ELb1ELb0EEEJSH_NS5_IJNSS_ISE_SB_EENSS_ISG_SB_EEEEESI_SJ_SI_SJ_NS1C_6fusion15FusionCallbacksIS1G_NS1K_13LinCombEltActINS1C_6thread4SiLuESI_fSI_fLNS_15FloatRoundStyleE2EEESH_S1J_JEEENS4_5SM1004TMEM4LOAD26SM100_TMEM_LOAD_32dp32b64xESZ_S19_NS4_39AutoVectorizingCopyWithAssumedAlignmentILi128EEENS4_14SM90_TMA_STOREES19_S1X_S1X_EEEvvEEEEvNT_6ParamsE) ;  /* 0xffffff1802607950 */ /* 0x000fea0003c3ffff */
        .weak           $__internal_2_$__cuda_sm10x_tcgen05_guardrail_trap_unallocated_columns_being_dealloced
        .type           $__internal_2_$__cuda_sm10x_tcgen05_guardrail_trap_unallocated_columns_being_dealloced,@function
        .size           $__internal_2_$__cuda_sm10x_tcgen05_guardrail_trap_unallocated_columns_being_dealloced,($__internal_3_$__cuda_sm20_rcp_rn_f32_slowpath - $__internal_2_$__cuda_sm10x_tcgen05_guardrail_trap_unallocated_columns_being_dealloced)
$__internal_2_$__cuda_sm10x_tcgen05_guardrail_trap_unallocated_columns_being_dealloced:
[----:B------:R-:W-:Y:S05]  /*e680*/  BPT.TRAP 0x1 ;  /* 0x000000040000795c */ /* 0x000fea0000300000 */
[----:B------:R-:W-:-:S04]  /*e690*/  HFMA2 R3, -RZ, RZ, 0, 0 ;  /* 0x00000000ff037431 */ /* 0x000fc800000001ff */
[----:B------:R-:W-:Y:S05]  /*e6a0*/  RET.REL.NODEC R2 `(_ZN7cutlass13device_kernelINS_4gemm6kernel13GemmUniversalIN4cute5tupleIJiiiiEEENS1_10collective13CollectiveMmaINS1_35MainloopSm100TmaUmmaWarpSpecializedILi3ELi2ELi2ENS5_IJNS4_1CILi1EEESB_SB_EEEEENS5_IJNSA_ILi128EEENSA_ILi256EEENSA_ILi64EEEEEENS_10bfloat16_tENS5_IJlSB_lEEESI_SJ_NS4_8TiledMMAINS4_8MMA_AtomIJNS4_20SM100_MMA_F16BF16_SSISI_SI_fLi128ELi256ELNS4_4UMMA5MajorE0ELSO_0ELNSN_7ScaleInE0ELSP_0EEEEEENS4_6LayoutISC_NS5_IJNSA_ILi0EEEST_ST_EEEEENS5_IJNS4_10UnderscoreESW_SW_EEEEENS4_13SM90_TMA_LOADENS4_14ComposedLayoutINS4_7SwizzleILi3ELi4ELi3EEENS4_18smem_ptr_flag_bitsILi16EEENSS_INS5_IJNSA_ILi8EEESG_EEENS5_IJSG_SB_EEEEEEEvNS4_8identityESZ_S19_vS1A_EENS_8epilogue10collective18CollectiveEpilogueINS1C_23Sm100TmaWarpSpecializedILi4ELi2ELi64ELb1ELb0EEEJSH_NS5_IJNSS_ISE_SB_EENSS_ISG_SB_EEEEESI_SJ_SI_SJ_NS1C_6fusion15FusionCallbacksIS1G_NS1K_13LinCombEltActINS1C_6thread4SiLuESI_fSI_fLNS_15FloatRoundStyleE2EEESH_S1J_JEEENS4_5SM1004TMEM4LOAD26SM100_TMEM_LOAD_32dp32b64xESZ_S19_NS4_39AutoVectorizingCopyWithAssumedAlignmentILi128EEENS4_14SM90_TMA_STOREES19_S1X_S1X_EEEvvEEEEvNT_6ParamsE) ;  /* 0xffffff1802547950 */ /* 0x000fea0003c3ffff */
        .weak           $__internal_3_$__cuda_sm20_rcp_rn_f32_slowpath
        .type           $__internal_3_$__cuda_sm20_rcp_rn_f32_slowpath,@function
        .size           $__internal_3_$__cuda_sm20_rcp_rn_f32_slowpath,(.L_x_348 - $__internal_3_$__cuda_sm20_rcp_rn_f32_slowpath)
$__internal_3_$__cuda_sm20_rcp_rn_f32_slowpath:
[----:B------:R-:W-:Y:S01]  /*e6b0*/  IMAD.SHL.U32 R130, R3, 0x2, RZ ;  /* 0x0000000203827824 */ /* 0x000fe200078e00ff */
[----:B------:R-:W-:Y:S04]  /*e6c0*/  BSSY.RECONVERGENT B0, `(.L_x_343) ;  /* 0x0000030000007945 */ /* 0x000fe80003800200 */
[----:B------:R-:W-:-:S04]  /*e6d0*/  SHF.R.U32.HI R130, RZ, 0x18, R130 ;  /* 0x00000018ff827819 */ /* 0x000fc80000011682 */
[----:B------:R-:W-:-:S13]  /*e6e0*/  ISETP.NE.U32.AND P0, PT, R130, RZ, PT ;  /* 0x000000ff8200720c */ /* 0x000fda0003f05070 */
[----:B------:R-:W-:Y:S05]  /*e6f0*/  @P0 BRA `(.L_x_344) ;  /* 0x0000000000280947 */ /* 0x000fea0003800000 */
[----:B------:R-:W-:-:S04]  /*e700*/  SHF.L.U32 R130, R3, 0x1, RZ ;  /* 0x0000000103827819 */ /* 0x000fc800000006ff */
[----:B------:R-:W-:-:S13]  /*e710*/  ISETP.NE.AND P0, PT, R130, RZ, PT ;  /* 0x000000ff8200720c */ /* 0x000fda0003f05270 */
[----:B------:R-:W-:Y:S02]  /*e720*/  @P0 FFMA R131, R3, 1.84467440737095516160e+19, RZ ;  /* 0x5f80000003830823 */ /* 0x000fe400000000ff */
[----:B------:R-:W-:Y:S08]  /*e730*/  @!P0 MUFU.RCP R3, R3 ;  /* 0x0000000300038308 */ /* 0x000ff00000001000 */
[----:B------:R-:W1:Y:S02]  /*e740*/  @P0 MUFU.RCP R130, R131 ;  /* 0x0000008300820308 */ /* 0x000e640000001000 */
[----:B-1----:R-:W-:-:S04]  /*e750*/  @P0 FFMA R131, R131, R130, -1 ;  /* 0xbf80000083830423 */ /* 0x002fc80000000082 */
[----:B------:R-:W-:-:S04]  /*e760*/  @P0 FADD.FTZ R131, -R131, -RZ ;  /* 0x800000ff83830221 */ /* 0x000fc80000010100 */
[----:B------:R-:W-:-:S04]  /*e770*/  @P0 FFMA R130, R130, R131, R130 ;  /* 0x0000008382820223 */ /* 0x000fc80000000082 */
[----:B------:R-:W-:Y:S01]  /*e780*/  @P0 FFMA R3, R130, 1.84467440737095516160e+19, RZ ;  /* 0x5f80000082030823 */ /* 0x000fe200000000ff */
[----:B------:R-:W-:Y:S05]  /*e790*/  BRA `(.L_x_345) ;  /* 0x0000000000887947 */ /* 0x000fea0003800000 */
.L_x_344:
[----:B------:R-:W-:-:S04]  /*e7a0*/  IADD3 R134, PT, PT, R130, -0xfd, RZ ;  /* 0xffffff0382867810 */ /* 0x000fc80007ffe0ff */
[----:B------:R-:W-:-:S13]  /*e7b0*/  ISETP.GT.U32.AND P0, PT, R134, 0x1, PT ;  /* 0x000000018600780c */ /* 0x000fda0003f04070 */
[----:B------:R-:W-:Y:S05]  /*e7c0*/  @P0 BRA `(.L_x_346) ;  /* 0x0000000000780947 */ /* 0x000fea0003800000 */
[----:B------:R-:W-:Y:S01]  /*e7d0*/  LOP3.LUT R131, R3, 0x7fffff, RZ, 0xc0, !PT ;  /* 0x007fffff03837812 */ /* 0x000fe200078ec0ff */
[----:B------:R-:W-:Y:S02]  /*e7e0*/  IMAD.MOV.U32 R135, RZ, RZ, 0x3 ;  /* 0x00000003ff877424 */ /* 0x000fe400078e00ff */
[----:B------:R-:W-:Y:S01]  /*e7f0*/  VIADD R130, R130, 0xffffff04 ;  /* 0xffffff0482827836 */ /* 0x000fe20000000000 */
[----:B------:R-:W-:Y:S02]  /*e800*/  LOP3.LUT R132, R131, 0x3f800000, RZ, 0xfc, !PT ;  /* 0x3f80000083847812 */ /* 0x000fe400078efcff */
[----:B------:R-:W-:Y:S02]  /*e810*/  SHF.L.U32 R135, R135, R134, RZ ;  /* 0x0000008687877219 */ /* 0x000fe400000006ff */
[----:B------:R-:W1:Y:S02]  /*e820*/  MUFU.RCP R131, R132 ;  /* 0x0000008400837308 */ /* 0x000e640000001000 */
[----:B-1----:R-:W-:-:S04]  /*e830*/  FFMA R133, R132, R131, -1 ;  /* 0xbf80000084857423 */ /* 0x002fc80000000083 */
[----:B------:R-:W-:-:S04]  /*e840*/  FADD.FTZ R133, -R133, -RZ ;  /* 0x800000ff85857221 */ /* 0x000fc80000010100 */
[CCC-:B------:R-:W-:Y:S01]  /*e850*/  FFMA.RM R132, R131.reuse, R133.reuse, R131.reuse ;  /* 0x0000008583847223 */ /* 0x1c0fe20000004083 */
[----:B------:R-:W-:-:S04]  /*e860*/  FFMA.RP R131, R131, R133, R131 ;  /* 0x0000008583837223 */ /* 0x000fc80000008083 */
[C---:B------:R-:W-:Y:S02]  /*e870*/  LOP3.LUT R133, R132.reuse, 0x7fffff, RZ, 0xc0, !PT ;  /* 0x007fffff84857812 */ /* 0x040fe400078ec0ff */
[----:B------:R-:W-:Y:S02]  /*e880*/  FSETP.NEU.FTZ.AND P0, PT, R132, R131, PT ;  /* 0x000000838400720b */ /* 0x000fe40003f1d000 */
[----:B------:R-:W-:Y:S02]  /*e890*/  LOP3.LUT R131, R133, 0x800000, RZ, 0xfc, !PT ;  /* 0x0080000085837812 */ /* 0x000fe400078efcff */
[----:B------:R-:W-:Y:S02]  /*e8a0*/  SEL R132, RZ, 0xffffffff, !P0 ;  /* 0xffffffffff847807 */ /* 0x000fe40004000000 */
[----:B------:R-:W-:Y:S02]  /*e8b0*/  LOP3.LUT R135, R135, R131, RZ, 0xc0, !PT ;  /* 0x0000008387877212 */ /* 0x000fe400078ec0ff */
[----:B------:R-:W-:Y:S01]  /*e8c0*/  SHF.R.U32.HI R130, RZ, R130, R131 ;  /* 0x00000082ff827219 */ /* 0x000fe20000011683 */
[----:B------:R-:W-:Y:S01]  /*e8d0*/  IMAD.MOV R133, RZ, RZ, -R132 ;  /* 0x000000ffff857224 */ /* 0x000fe200078e0a84 */
[----:B------:R-:W-:-:S04]  /*e8e0*/  SHF.R.U32.HI R132, RZ, R134, R135 ;  /* 0x00000086ff847219 */ /* 0x000fc80000011687 */
[----:B------:R-:W-:Y:S02]  /*e8f0*/  LOP3.LUT P1, RZ, R133, R134, R131, 0xf8, !PT ;  /* 0x0000008685ff7212 */ /* 0x000fe4000782f883 */
[C---:B------:R-:W-:Y:S02]  /*e900*/  LOP3.LUT P2, RZ, R132.reuse, 0x1, RZ, 0xc0, !PT ;  /* 0x0000000184ff7812 */ /* 0x040fe4000784c0ff */
[----:B------:R-:W-:-:S04]  /*e910*/  LOP3.LUT P0, RZ, R132, 0x2, RZ, 0xc0, !PT ;  /* 0x0000000284ff7812 */ /* 0x000fc8000780c0ff */
[----:B------:R-:W-:-:S04]  /*e920*/  PLOP3.LUT P0, PT, P2, P1, P0, 0xe0, 0x0 ;  /* 0x000000000000781c */ /* 0x000fc80001703c00 */
[----:B------:R-:W-:Y:S02]  /*e930*/  SEL R132, RZ, 0x1, !P0 ;  /* 0x00000001ff847807 */ /* 0x000fe40004000000 */
[----:B------:R-:W-:-:S03]  /*e940*/  LOP3.LUT P0, RZ, R3, 0x7fffff, RZ, 0xc0, !PT ;  /* 0x007fffff03ff7812 */ /* 0x000fc6000780c0ff */
[----:B------:R-:W-:-:S05]  /*e950*/  IMAD.MOV R132, RZ, RZ, -R132 ;  /* 0x000000ffff847224 */ /* 0x000fca00078e0a84 */
[----:B------:R-:W-:-:S13]  /*e960*/  ISETP.GE.AND P1, PT, R132, RZ, PT ;  /* 0x000000ff8400720c */ /* 0x000fda0003f26270 */
[----:B------:R-:W-:-:S04]  /*e970*/  @!P1 VIADD R130, R130, 0x1 ;  /* 0x0000000182829836 */ /* 0x000fc80000000000 */
[----:B------:R-:W-:-:S05]  /*e980*/  @!P0 IMAD.SHL.U32 R130, R130, 0x2, RZ ;  /* 0x0000000282828824 */ /* 0x000fca00078e00ff */
[----:B------:R-:W-:Y:S01]  /*e990*/  LOP3.LUT R3, R130, 0x80000000, R3, 0xf8, !PT ;  /* 0x8000000082037812 */ /* 0x000fe200078ef803 */
[----:B------:R-:W-:Y:S05]  /*e9a0*/  BRA `(.L_x_345) ;  /* 0x0000000000047947 */ /* 0x000fea0003800000 */
.L_x_346:
[----:B------:R-:W1:Y:S02]  /*e9b0*/  MUFU.RCP R3, R3 ;  /* 0x0000000300037308 */ /* 0x000e640000001000 */
.L_x_345:
[----:B------:R-:W-:Y:S05]  /*e9c0*/  BSYNC.RECONVERGENT B0 ;  /* 0x0000000000007941 */ /* 0x000fea0003800200 */
.L_x_343:
[----:B-1----:R-:W-:Y:S01]  /*e9d0*/  MOV R130, R3 ;  /* 0x0000000300827202 */ /* 0x002fe20000000f00 */
[----:B------:R-:W-:-:S04]  /*e9e0*/  HFMA2 R3, -RZ, RZ, 0, 0 ;  /* 0x00000000ff037431 */ /* 0x000fc800000001ff */
[----:B------:R-:W-:Y:S05]  /*e9f0*/  RET.REL.NODEC R2 `(_ZN7cutlass13device_kernelINS_4gemm6kernel13GemmUniversalIN4cute5tupleIJiiiiEEENS1_10collective13CollectiveMmaINS1_35MainloopSm100TmaUmmaWarpSpecializedILi3ELi2ELi2ENS5_IJNS4_1CILi1EEESB_SB_EEEEENS5_IJNSA_ILi128EEENSA_ILi256EEENSA_ILi64EEEEEENS_10bfloat16_tENS5_IJlSB_lEEESI_SJ_NS4_8TiledMMAINS4_8MMA_AtomIJNS4_20SM100_MMA_F16BF16_SSISI_SI_fLi128ELi256ELNS4_4UMMA5MajorE0ELSO_0ELNSN_7ScaleInE0ELSP_0EEEEEENS4_6LayoutISC_NS5_IJNSA_ILi0EEEST_ST_EEEEENS5_IJNS4_10UnderscoreESW_SW_EEEEENS4_13SM90_TMA_LOADENS4_14ComposedLayoutINS4_7SwizzleILi3ELi4ELi3EEENS4_18smem_ptr_flag_bitsILi16EEENSS_INS5_IJNSA_ILi8EEESG_EEENS5_IJSG_SB_EEEEEEEvNS4_8identityESZ_S19_vS1A_EENS_8epilogue10collective18CollectiveEpilogueINS1C_23Sm100TmaWarpSpecializedILi4ELi2ELi64ELb1ELb0EEEJSH_NS5_IJNSS_ISE_SB_EENSS_ISG_SB_EEEEESI_SJ_SI_SJ_NS1C_6fusion15FusionCallbacksIS1G_NS1K_13LinCombEltActINS1C_6thread4SiLuESI_fSI_fLNS_15FloatRoundStyleE2EEESH_S1J_JEEENS4_5SM1004TMEM4LOAD26SM100_TMEM_LOAD_32dp32b64xESZ_S19_NS4_39AutoVectorizingCopyWithAssumedAlignmentILi128EEENS4_14SM90_TMA_STOREES19_S1X_S1X_EEEvvEEEEvNT_6ParamsE) ;  /* 0xffffff1402807950 */ /* 0x000fea0003c3ffff */
.L_x_347:
[----:B------:R-:W-:-:S00]  /*ea00*/  BRA `(.L_x_347) ;  /* 0xfffffffc00fc7947 */ /* 0x000fc0000383ffff */
[----:B------:R-:W-:-:S00]  /*ea10*/  NOP ;  /* 0x0000000000007918 */ /* 0x000fc00000000000 */
        /* <DEDUP_REMOVED lines=14> */
.L_x_348:


//--------------------- .nv.global.init           --------------------------
	.section	.nv.global.init,"aw",@progbits
.nv.global.init:
	.type		$str$27,@object
	.size		$str$27,($str$28 - $str$27)
$str$27:
        /*0000*/ 	.byte	0x28, 0x61, 0x64, 0x64, 0x72, 0x65, 0x73, 0x73, 0x20, 0x26, 0x20, 0x6d, 0x61, 0x73, 0x6b, 0x29
        /*0010*/ 	.byte	0x20, 0x3d, 0x3d, 0x20, 0x30, 0x00
	.type		$str$28,@object
	.size		$str$28,($str$26 - $str$28)
$str$28:
        /*0016*/ 	.byte	0x2f, 0x74, 0x6d, 0x70, 0x2f, 0x63, 0x75, 0x74, 0x6c, 0x61, 0x73, 0x73, 0x5f, 0x73, 0x77, 0x65
        /*0026*/ 	.byte	0x65, 0x70, 0x5f, 0x73, 0x72, 0x63, 0x2f, 0x69, 0x6e, 0x63, 0x6c, 0x75, 0x64, 0x65, 0x2f, 0x63
        /*0036*/ 	.byte	0x75, 0x74, 0x65, 0x2f, 0x70, 0x6f, 0x69, 0x6e, 0x74, 0x65, 0x72, 0x5f, 0x66, 0x6c, 0x61, 0x67
        /*0046*/ 	.byte	0x67, 0x65, 0x64, 0x2e, 0x68, 0x70, 0x70, 0x00
	.type		$str$26,@object
	.size		$str$26,($str$25 - $str$26)
$str$26:
        /*004e*/ 	.byte	0x2f, 0x74, 0x6d, 0x70, 0x2f, 0x63, 0x75, 0x74, 0x6c, 0x61, 0x73, 0x73, 0x5f, 0x73, 0x77, 0x65
        /*005e*/ 	.byte	0x65, 0x70, 0x5f, 0x73, 0x72, 0x63, 0x2f, 0x69, 0x6e, 0x63, 0x6c, 0x75, 0x64, 0x65, 0x2f, 0x63
        /*006e*/ 	.byte	0x75, 0x74, 0x65, 0x2f, 0x61, 0x74, 0x6f, 0x6d, 0x2f, 0x63, 0x6f, 0x70, 0x79, 0x5f, 0x74, 0x72
        /*007e*/ 	.byte	0x61, 0x69, 0x74, 0x73, 0x5f, 0x73, 0x6d, 0x31, 0x30, 0x30, 0x2e, 0x68, 0x70, 0x70, 0x00
	.type		$str$25,@object
	.size		$str$25,(__unnamed_1 - $str$25)
$str$25:
        /*008d*/ 	.byte	0x28, 0x28, 0x75, 0x69, 0x6e, 0x74, 0x33, 0x32, 0x5f, 0x74, 0x28, 0x74, 0x68, 0x72, 0x65, 0x61
        /*009d*/ 	.byte	0x64, 0x49, 0x64, 0x78, 0x2e, 0x78, 0x29, 0x20, 0x2f, 0x20, 0x33, 0x32, 0x29, 0x20, 0x25, 0x20
        /*00ad*/ 	.byte	0x34, 0x29, 0x20, 0x3d, 0x3d, 0x20, 0x28, 0x28, 0x28, 0x74, 0x6d, 0x65, 0x6d, 0x5f, 0x61, 0x64
        /*00bd*/ 	.byte	0x64, 0x72, 0x20, 0x3e, 0x3e, 0x20, 0x31, 0x36, 0x29, 0x20, 0x2f, 0x20, 0x33, 0x32, 0x29, 0x20
        /*00cd*/ 	.byte	0x25, 0x20, 0x34, 0x29, 0x00
	.type		__unnamed_1,@object
	.size		__unnamed_1,(__unnamed_2 - __unnamed_1)
__unnamed_1:
        /* <DEDUP_REMOVED lines=25> */
        /*0262*/ 	.byte	0x38, 0x31, 0x39, 0x32, 0x3e, 0x3e, 0x3e, 0x3e, 0x5d, 0x00
	.type		__unnamed_2,@object
	.size		__unnamed_2,(.L_2 - __unnamed_2)
__unnamed_2:
        /* <DEDUP_REMOVED lines=43> */
        /*051c*/ 	.byte	0x74, 0x65, 0x3a, 0x3a, 0x43, 0x3c, 0x30, 0x3e, 0x3e, 0x3e, 0x3e, 0x5d, 0x00
.L_2:


//--------------------- .nv.shared._ZN7cutlass13device_kernelINS_4gemm6kernel13GemmUniversalIN4cute5tupleIJiiiiEEENS1_10collective13CollectiveMmaINS1_35MainloopSm100TmaUmmaWarpSpecializedILi3ELi2ELi2ENS5_IJNS4_1CILi1EEESB_SB_EEEEENS5_IJNSA_ILi128EEENSA_ILi256EEENSA_ILi64EEEEEENS_10bfloat16_tENS5_IJlSB_lEEESI_SJ_NS4_8TiledMMAINS4_8MMA_AtomIJNS4_20SM100_MMA_F16BF16_SSISI_SI_fLi128ELi256ELNS4_4UMMA5MajorE0ELSO_0ELNSN_7ScaleInE0ELSP_0EEEEEENS4_6LayoutISC_NS5_IJNSA_ILi0EEEST_ST_EEEEENS5_IJNS4_10UnderscoreESW_SW_EEEEENS4_13SM90_TMA_LOADENS4_14ComposedLayoutINS4_7SwizzleILi3ELi4ELi3EEENS4_18smem_ptr_flag_bitsILi16EEENSS_INS5_IJNSA_ILi8EEESG_EEENS5_IJSG_SB_EEEEEEEvNS4_8identityESZ_S19_vS1A_EENS_8epilogue10collective18CollectiveEpilogueINS1C_23Sm100TmaWarpSpecializedILi4ELi2ELi64ELb1ELb0EEEJSH_NS5_IJNSS_ISE_SB_EENSS_ISG_SB_EEEEESI_SJ_SI_SJ_NS1C_6fusion15FusionCallbacksIS1G_NS1K_13LinCombEltActINS1C_6thread4SiLuESI_fSI_fLNS_15FloatRoundStyleE2EEESH_S1J_JEEENS4_5SM1004TMEM4LOAD26SM100_TMEM_LOAD_32dp32b64xESZ_S19_NS4_39AutoVectorizingCopyWithAssumedAlignmentILi128EEENS4_14SM90_TMA_STOREES19_S1X_S1X_EEEvvEEEEvNT_6ParamsE --------------------------
	.section	.nv.shared._ZN7cutlass13device_kernelINS_4gemm6kernel13GemmUniversalIN4cute5tupleIJiiiiEEENS1_10collective13CollectiveMmaINS1_35MainloopSm100TmaUmmaWarpSpecializedILi3ELi2ELi2ENS5_IJNS4_1CILi1EEESB_SB_EEEEENS5_IJNSA_ILi128EEENSA_ILi256EEENSA_ILi64EEEEEENS_10bfloat16_tENS5_IJlSB_lEEESI_SJ_NS4_8TiledMMAINS4_8MMA_AtomIJNS4_20SM100_MMA_F16BF16_SSISI_SI_fLi128ELi256ELNS4_4UMMA5MajorE0ELSO_0ELNSN_7ScaleInE0ELSP_0EEEEEENS4_6LayoutISC_NS5_IJNSA_ILi0EEEST_ST_EEEEENS5_IJNS4_10UnderscoreESW_SW_EEEEENS4_13SM90_TMA_LOADENS4_14ComposedLayoutINS4_7SwizzleILi3ELi4ELi3EEENS4_18smem_ptr_flag_bitsILi16EEENSS_INS5_IJNSA_ILi8EEESG_EEENS5_IJSG_SB_EEEEEEEvNS4_8identityESZ_S19_vS1A_EENS_8epilogue10collective18CollectiveEpilogueINS1C_23Sm100TmaWarpSpecializedILi4ELi2ELi64ELb1ELb0EEEJSH_NS5_IJNSS_ISE_SB_EENSS_ISG_SB_EEEEESI_SJ_SI_SJ_NS1C_6fusion15FusionCallbacksIS1G_NS1K_13LinCombEltActINS1C_6thread4SiLuESI_fSI_fLNS_15FloatRoundStyleE2EEESH_S1J_JEEENS4_5SM1004TMEM4LOAD26SM100_TMEM_LOAD_32dp32b64xESZ_S19_NS4_39AutoVectorizingCopyWithAssumedAlignmentILi128EEENS4_14SM90_TMA_STOREES19_S1X_S1X_EEEvvEEEEvNT_6ParamsE,"aw",@nobits
	.sectionflags	@""
	.align	16
	.zero		1024


//--------------------- .nv.shared.reserved.0     --------------------------
	.section	.nv.shared.reserved.0,"aw",@nobits
	.weak		__nv_reservedSMEM_offset_0_alias
	.size		__nv_reservedSMEM_offset_0_alias, 0, 64
	.other		__nv_reservedSMEM_offset_0_alias,@"STO_CUDA_RESERVED_SHARED STV_DEFAULT"
__nv_reservedSMEM_offset_0_alias:
	.zero		0
.nv.shared.reserved.0:
	.zero		64
	.weak		__nv_reservedSMEM_tcgen05_partition
	.type		__nv_reservedSMEM_tcgen05_partition,@object
	.size		__nv_reservedSMEM_tcgen05_partition,(.L_0 - __nv_reservedSMEM_tcgen05_partition)
__nv_reservedSMEM_tcgen05_partition:
	.zero		32
.L_0:


//--------------------- .nv.global                --------------------------
	.section	.nv.global,"aw",@nobits
.nv.global:
	.type		_ZN39_INTERNAL_de26b56d_4_k_cu_87faa17b_27274cute1_E,@object
	.size		_ZN39_INTERNAL_de26b56d_4_k_cu_87faa17b_27274cute1_E,(_ZN39_INTERNAL_de26b56d_4_k_cu_87faa17b_27274cuda3std3__45__cpo6cbeginE - _ZN39_INTERNAL_de26b56d_4_k_cu_87faa17b_27274cute1_E)
_ZN39_INTERNAL_de26b56d_4_k_cu_87faa17b_27274cute1_E:
	.zero		1
	.type		_ZN39_INTERNAL_de26b56d_4_k_cu_87faa17b_27274cuda3std3__45__cpo6cbeginE,@object
	.size		_ZN39_INTERNAL_de26b56d_4_k_cu_87faa17b_27274cuda3std3__45__cpo6cbeginE,(_ZN39_INTERNAL_de26b56d_4_k_cu_87faa17b_27274cuda3std3__48in_placeE - _ZN39_INTERNAL_de26b56d_4_k_cu_87faa17b_27274cuda3std3__45__cpo6cbeginE)
_ZN39_INTERNAL_de26b56d_4_k_cu_87faa17b_27274cuda3std3__45__cpo6cbeginE:
	.zero		1
	.type		_ZN39_INTERNAL_de26b56d_4_k_cu_87faa17b_27274cuda3std3__48in_placeE,@object
	.size		_ZN39_INTERNAL_de26b56d_4_k_cu_87faa17b_27274cuda3std3__48in_placeE,(_ZN39_INTERNAL_de26b56d_4_k_cu_87faa17b_27274cuda3std6ranges3__45__cpo9iter_moveE - _ZN39_INTERNAL_de26b56d_4_k_cu_87faa17b_27274cuda3std3__48in_placeE)
_ZN39_INTERNAL_de26b56d_4_k_cu_87faa17b_27274cuda3std3__48in_placeE:
	.zero		1
	.type		_ZN39_INTERNAL_de26b56d_4_k_cu_87faa17b_27274cuda3std6ranges3__45__cpo9iter_moveE,@object
	.size		_ZN39_INTERNAL_de26b56d_4_k_cu_87faa17b_27274cuda3std6ranges3__45__cpo9iter_moveE,(_ZN39_INTERNAL_de26b56d_4_k_cu_87faa17b_27274cuda3std3__45__cpo5beginE - _ZN39_INTERNAL_de26b56d_4_k_cu_87faa17b_27274cuda3std6ranges3__45__cpo9iter_moveE)
_ZN39_INTERNAL_de26b56d_4_k_cu_87faa17b_27274cuda3std6ranges3__45__cpo9iter_moveE:
	.zero		1
	.type		_ZN39_INTERNAL_de26b56d_4_k_cu_87faa17b_27274cuda3std3__45__cpo5beginE,@object
	.size		_ZN39_INTERNAL_de26b56d_4_k_cu_87faa17b_27274cuda3std3__45__cpo5beginE,(_ZN39_INTERNAL_de26b56d_4_k_cu_87faa17b_27274cuda3std3__441_GLOBAL__N__de26b56d_4_k_cu_87faa17b_27276ignoreE - _ZN39_INTERNAL_de26b56d_4_k_cu_87faa17b_27274cuda3std3__45__cpo5beginE)
_ZN39_INTERNAL_de26b56d_4_k_cu_87faa17b_27274cuda3std3__45__cpo5beginE:
	.zero		1
	.type		_ZN39_INTERNAL_de26b56d_4_k_cu_87faa17b_27274cuda3std3__441_GLOBAL__N__de26b56d_4_k_cu_87faa17b_27276ignoreE,@object
	.size		_ZN39_INTERNAL_de26b56d_4_k_cu_87faa17b_27274cuda3std3__441_GLOBAL__N__de26b56d_4_k_cu_87faa17b_27276ignoreE,(_ZN39_INTERNAL_de26b56d_4_k_cu_87faa17b_27274cute7productE - _ZN39_INTERNAL_de26b56d_4_k_cu_87faa17b_27274cuda3std3__441_GLOBAL__N__de26b56d_4_k_cu_87faa17b_27276ignoreE)
_ZN39_INTERNAL_de26b56d_4_k_cu_87faa17b_27274cuda3std3__441_GLOBAL__N__de26b56d_4_k_cu_87faa17b_27276ignoreE:
	.zero		1
	.type		_ZN39_INTERNAL_de26b56d_4_k_cu_87faa17b_27274cute7productE,@object
	.size		_ZN39_INTERNAL_de26b56d_4_k_cu_87faa17b_27274cute7productE,(_ZN39_INTERNAL_de26b56d_4_k_cu_87faa17b_27274cuda3std3__45__cpo3endE - _ZN39_INTERNAL_de26b56d_4_k_cu_87faa17b_27274cute7productE)
_ZN39_INTERNAL_de26b56d_4_k_cu_87faa17b_27274cute7productE:
	.zero		1
	.type		_ZN39_INTERNAL_de26b56d_4_k_cu_87faa17b_27274cuda3std3__45__cpo3endE,@object
	.size		_ZN39_INTERNAL_de26b56d_4_k_cu_87faa17b_27274cuda3std3__45__cpo3endE,(_ZN39_INTERNAL_de26b56d_4_k_cu_87faa17b_27274cuda3std3__419piecewise_constructE - _ZN39_INTERNAL_de26b56d_4_k_cu_87faa17b_27274cuda3std3__45__cpo3endE)
_ZN39_INTERNAL_de26b56d_4_k_cu_87faa17b_27274cuda3std3__45__cpo3endE:
	.zero		1
	.type		_ZN39_INTERNAL_de26b56d_4_k_cu_87faa17b_27274cuda3std3__419piecewise_constructE,@object
	.size		_ZN39_INTERNAL_de26b56d_4_k_cu_87faa17b_27274cuda3std3__419piecewise_constructE,(_ZN39_INTERNAL_de26b56d_4_k_cu_87faa17b_27274cuda3std3__45__cpo4cendE - _ZN39_INTERNAL_de26b56d_4_k_cu_87faa17b_27274cuda3std3__419piecewise_constructE)
_ZN39_INTERNAL_de26b56d_4_k_cu_87faa17b_27274cuda3std3__419piecewise_constructE:
	.zero		1
	.type		_ZN39_INTERNAL_de26b56d_4_k_cu_87faa17b_27274cuda3std3__45__cpo4cendE,@object
	.size		_ZN39_INTERNAL_de26b56d_4_k_cu_87faa17b_27274cuda3std3__45__cpo4cendE,(_ZN39_INTERNAL_de26b56d_4_k_cu_87faa17b_27274cuda3std6ranges3__45__cpo4swapE - _ZN39_INTERNAL_de26b56d_4_k_cu_87faa17b_27274cuda3std3__45__cpo4cendE)
_ZN39_INTERNAL_de26b56d_4_k_cu_87faa17b_27274cuda3std3__45__cpo4cendE:
	.zero		1
	.type		_ZN39_INTERNAL_de26b56d_4_k_cu_87faa17b_27274cuda3std6ranges3__45__cpo4swapE,@object
	.size		_ZN39_INTERNAL_de26b56d_4_k_cu_87faa17b_27274cuda3std6ranges3__45__cpo4swapE,(.L_10 - _ZN39_INTERNAL_de26b56d_4_k_cu_87faa17b_27274cuda3std6ranges3__45__cpo4swapE)
_ZN39_INTERNAL_de26b56d_4_k_cu_87faa17b_27274cuda3std6ranges3__45__cpo4swapE:
	.zero		1
.L_10:


//--------------------- .nv.constant0._ZN7cutlass13device_kernelINS_4gemm6kernel13GemmUniversalIN4cute5tupleIJiiiiEEENS1_10collective13CollectiveMmaINS1_35MainloopSm100TmaUmmaWarpSpecializedILi3ELi2ELi2ENS5_IJNS4_1CILi1EEESB_SB_EEEEENS5_IJNSA_ILi128EEENSA_ILi256EEENSA_ILi64EEEEEENS_10bfloat16_tENS5_IJlSB_lEEESI_SJ_NS4_8TiledMMAINS4_8MMA_AtomIJNS4_20SM100_MMA_F16BF16_SSISI_SI_fLi128ELi256ELNS4_4UMMA5MajorE0ELSO_0ELNSN_7ScaleInE0ELSP_0EEEEEENS4_6LayoutISC_NS5_IJNSA_ILi0EEEST_ST_EEEEENS5_IJNS4_10UnderscoreESW_SW_EEEEENS4_13SM90_TMA_LOADENS4_14ComposedLayoutINS4_7SwizzleILi3ELi4ELi3EEENS4_18smem_ptr_flag_bitsILi16EEENSS_INS5_IJNSA_ILi8EEESG_EEENS5_IJSG_SB_EEEEEEEvNS4_8identityESZ_S19_vS1A_EENS_8epilogue10collective18CollectiveEpilogueINS1C_23Sm100TmaWarpSpecializedILi4ELi2ELi64ELb1ELb0EEEJSH_NS5_IJNSS_ISE_SB_EENSS_ISG_SB_EEEEESI_SJ_SI_SJ_NS1C_6fusion15FusionCallbacksIS1G_NS1K_13LinCombEltActINS1C_6thread4SiLuESI_fSI_fLNS_15FloatRoundStyleE2EEESH_S1J_JEEENS4_5SM1004TMEM4LOAD26SM100_TMEM_LOAD_32dp32b64xESZ_S19_NS4_39AutoVectorizingCopyWithAssumedAlignmentILi128EEENS4_14SM90_TMA_STOREES19_S1X_S1X_EEEvvEEEEvNT_6ParamsE --------------------------
	.section	.nv.constant0._ZN7cutlass13device_kernelINS_4gemm6kernel13GemmUniversalIN4cute5tupleIJiiiiEEENS1_10collective13CollectiveMmaINS1_35MainloopSm100TmaUmmaWarpSpecializedILi3ELi2ELi2ENS5_IJNS4_1CILi1EEESB_SB_EEEEENS5_IJNSA_ILi128EEENSA_ILi256EEENSA_ILi64EEEEEENS_10bfloat16_tENS5_IJlSB_lEEESI_SJ_NS4_8TiledMMAINS4_8MMA_AtomIJNS4_20SM100_MMA_F16BF16_SSISI_SI_fLi128ELi256ELNS4_4UMMA5MajorE0ELSO_0ELNSN_7ScaleInE0ELSP_0EEEEEENS4_6LayoutISC_NS5_IJNSA_ILi0EEEST_ST_EEEEENS5_IJNS4_10UnderscoreESW_SW_EEEEENS4_13SM90_TMA_LOADENS4_14ComposedLayoutINS4_7SwizzleILi3ELi4ELi3EEENS4_18smem_ptr_flag_bitsILi16EEENSS_INS5_IJNSA_ILi8EEESG_EEENS5_IJSG_SB_EEEEEEEvNS4_8identityESZ_S19_vS1A_EENS_8epilogue10collective18CollectiveEpilogueINS1C_23Sm100TmaWarpSpecializedILi4ELi2ELi64ELb1ELb0EEEJSH_NS5_IJNSS_ISE_SB_EENSS_ISG_SB_EEEEESI_SJ_SI_SJ_NS1C_6fusion15FusionCallbacksIS1G_NS1K_13LinCombEltActINS1C_6thread4SiLuESI_fSI_fLNS_15FloatRoundStyleE2EEESH_S1J_JEEENS4_5SM1004TMEM4LOAD26SM100_TMEM_LOAD_32dp32b64xESZ_S19_NS4_39AutoVectorizingCopyWithAssumedAlignmentILi128EEENS4_14SM90_TMA_STOREES19_S1X_S1X_EEEvvEEEEvNT_6ParamsE,"a",@progbits
	.sectionflags	@""
	.align	4
.nv.constant0._ZN7cutlass13device_kernelINS_4gemm6kernel13GemmUniversalIN4cute5tupleIJiiiiEEENS1_10collective13CollectiveMmaINS1_35MainloopSm100TmaUmmaWarpSpecializedILi3ELi2ELi2ENS5_IJNS4_1CILi1EEESB_SB_EEEEENS5_IJNSA_ILi128EEENSA_ILi256EEENSA_ILi64EEEEEENS_10bfloat16_tENS5_IJlSB_lEEESI_SJ_NS4_8TiledMMAINS4_8MMA_AtomIJNS4_20SM100_MMA_F16BF16_SSISI_SI_fLi128ELi256ELNS4_4UMMA5MajorE0ELSO_0ELNSN_7ScaleInE0ELSP_0EEEEEENS4_6LayoutISC_NS5_IJNSA_ILi0EEEST_ST_EEEEENS5_IJNS4_10UnderscoreESW_SW_EEEEENS4_13SM90_TMA_LOADENS4_14ComposedLayoutINS4_7SwizzleILi3ELi4ELi3EEENS4_18smem_ptr_flag_bitsILi16EEENSS_INS5_IJNSA_ILi8EEESG_EEENS5_IJSG_SB_EEEEEEEvNS4_8identityESZ_S19_vS1A_EENS_8epilogue10collective18CollectiveEpilogueINS1C_23Sm100TmaWarpSpecializedILi4ELi2ELi64ELb1ELb0EEEJSH_NS5_IJNSS_ISE_SB_EENSS_ISG_SB_EEEEESI_SJ_SI_SJ_NS1C_6fusion15FusionCallbacksIS1G_NS1K_13LinCombEltActINS1C_6thread4SiLuESI_fSI_fLNS_15FloatRoundStyleE2EEESH_S1J_JEEENS4_5SM1004TMEM4LOAD26SM100_TMEM_LOAD_32dp32b64xESZ_S19_NS4_39AutoVectorizingCopyWithAssumedAlignmentILi128EEENS4_14SM90_TMA_STOREES19_S1X_S1X_EEEvvEEEEvNT_6ParamsE:
	.zero		2944


//--------------------- SYMBOLS --------------------------

	.type		.nv.reservedSmem.offset0,@object
	.size		.nv.reservedSmem.offset0,0x4
	.type		.nv.reservedSmem.cap,@object
	.size		.nv.reservedSmem.cap,0x4
	.type		__assertfail,@function
